	.target	sm_100a

	.elftype	@"ET_EXEC"


//--------------------- .note.nv.tkinfo           --------------------------
	.section	.note.nv.tkinfo,"",@"SHT_NOTE"
	.sectionflags	@"SHF_NOTE_NV_TKINFO"
	.tkinfo
        /*0018*/ 	.word	0x00000002
        /*0030*/ 	.string	""
        /*0030*/ 	.string	"ptxas"
        /*0030*/ 	.string	"Cuda compilation tools, release 13.0, V13.0.88"
        /*0030*/ 	.string	"Build cuda_13.0.r13.0/compiler.36424714_0"
        /*0030*/ 	.string	"-arch sm_100a -m 64 "



//--------------------- .note.nv.cuinfo           --------------------------
	.section	.note.nv.cuinfo,"",@"SHT_NOTE"
	.sectionflags	@"SHF_NOTE_NV_CUINFO"
        /*0018*/ 	.short	0x0002
        /*001a*/ 	.short	0x0064
        /*001c*/ 	.short	0x0082
	.zero		2


//--------------------- .nv.info                  --------------------------
	.section	.nv.info,"",@"SHT_CUDA_INFO"
	.align	4


	//----- nvinfo : EIATTR_REGCOUNT
	.align		4
        /*0000*/ 	.byte	0x04, 0x2f
        /*0002*/ 	.short	(.L_19 - .L_18)
	.align		4
.L_18:
        /*0004*/ 	.word	index@(_ZN7cutlass13device_kernelINS_4gemm6kernel13GemmUniversalIN4cute5tupleIJiiiiEEENS1_10collective13CollectiveMmaINS1_35MainloopSm100TmaUmmaWarpSpecializedILi17ELi2ELi4ENS5_IJNS4_1CILi2EEENSA_ILi1EEESC_EEEEENS5_IJNSA_ILi64EEENSA_ILi128EEENSA_ILi32EEEEEENS_10bfloat16_tENS5_IJlSC_lEEESJ_SK_NS4_8TiledMMAINS4_8MMA_AtomIJNS4_20SM100_MMA_F16BF16_SSISJ_SJ_fLi64ELi128ELNS4_4UMMA5MajorE0ELSP_0ELNSO_7ScaleInE0ELSQ_0EEEEEENS4_6LayoutINS5_IJSC_SC_SC_EEENS5_IJNSA_ILi0EEESV_SV_EEEEENS5_IJNS4_10UnderscoreESY_SY_EEEEENS4_13SM90_TMA_LOADENS4_14ComposedLayoutINS4_7SwizzleILi2ELi4ELi3EEENS4_18smem_ptr_flag_bitsILi16EEENST_INS5_IJNSA_ILi8EEESH_EEENS5_IJSH_SC_EEEEEEEvNS4_8identityENS4_23SM90_TMA_LOAD_MULTICASTES1B_vS1C_EENS_8epilogue10collective18CollectiveEpilogueINS1F_23Sm100TmaWarpSpecializedILi4ELi2ELi16ELb1ELb0EEEJSI_NS5_IJNST_ISF_SC_EENST_ISH_SC_EEEEESJ_SK_SJ_SK_NS1F_6fusion15FusionCallbacksIS1J_NS1N_17LinearCombinationISJ_fSJ_fLNS_15FloatRoundStyleE2EEESI_S1M_JEEENS4_5SM1004TMEM4LOAD26SM100_TMEM_LOAD_16dp256b4xES11_S1B_NS4_17SM75_U32x4_LDSM_NENS4_14SM90_TMA_STOREES1B_NS4_17SM90_U32x4_STSM_NENS4_39AutoVectorizingCopyWithAssumedAlignmentILi128EEEEEEvvEEEEvNT_6ParamsE)
        /*0008*/ 	.word	0x00000044


	//----- nvinfo : EIATTR_FRAME_SIZE
	.align		4
.L_19:
        /*000c*/ 	.byte	0x04, 0x11
        /*000e*/ 	.short	(.L_21 - .L_20)
	.align		4
.L_20:
        /*0010*/ 	.word	index@($__internal_2_$__cuda_sm10x_tcgen05_guardrail_trap_unallocated_columns_being_dealloced)
        /*0014*/ 	.word	0x00000000


	//----- nvinfo : EIATTR_FRAME_SIZE
	.align		4
.L_21:
        /*0018*/ 	.byte	0x04, 0x11
        /*001a*/ 	.short	(.L_23 - .L_22)
	.align		4
.L_22:
        /*001c*/ 	.word	index@($__internal_1_$__cuda_sm10x_tcgen05_guardrail_trap_phase_invalid_during_alloc)
        /*0020*/ 	.word	0x00000000


	//----- nvinfo : EIATTR_FRAME_SIZE
	.align		4
.L_23:
        /*0024*/ 	.byte	0x04, 0x11
        /*0026*/ 	.short	(.L_25 - .L_24)
	.align		4
.L_24:
        /*0028*/ 	.word	index@($__internal_0_$__cuda_sm10x_tcgen05_guardrail_trap_col_being_dealloced_not_returned_by_alloc)
        /*002c*/ 	.word	0x00000000


	//----- nvinfo : EIATTR_FRAME_SIZE
	.align		4
.L_25:
        /*0030*/ 	.byte	0x04, 0x11
        /*0032*/ 	.short	(.L_27 - .L_26)
	.align		4
.L_26:
        /*0034*/ 	.word	index@(_ZN7cutlass13device_kernelINS_4gemm6kernel13GemmUniversalIN4cute5tupleIJiiiiEEENS1_10collective13CollectiveMmaINS1_35MainloopSm100TmaUmmaWarpSpecializedILi17ELi2ELi4ENS5_IJNS4_1CILi2EEENSA_ILi1EEESC_EEEEENS5_IJNSA_ILi64EEENSA_ILi128EEENSA_ILi32EEEEEENS_10bfloat16_tENS5_IJlSC_lEEESJ_SK_NS4_8TiledMMAINS4_8MMA_AtomIJNS4_20SM100_MMA_F16BF16_SSISJ_SJ_fLi64ELi128ELNS4_4UMMA5MajorE0ELSP_0ELNSO_7ScaleInE0ELSQ_0EEEEEENS4_6LayoutINS5_IJSC_SC_SC_EEENS5_IJNSA_ILi0EEESV_SV_EEEEENS5_IJNS4_10UnderscoreESY_SY_EEEEENS4_13SM90_TMA_LOADENS4_14ComposedLayoutINS4_7SwizzleILi2ELi4ELi3EEENS4_18smem_ptr_flag_bitsILi16EEENST_INS5_IJNSA_ILi8EEESH_EEENS5_IJSH_SC_EEEEEEEvNS4_8identityENS4_23SM90_TMA_LOAD_MULTICASTES1B_vS1C_EENS_8epilogue10collective18CollectiveEpilogueINS1F_23Sm100TmaWarpSpecializedILi4ELi2ELi16ELb1ELb0EEEJSI_NS5_IJNST_ISF_SC_EENST_ISH_SC_EEEEESJ_SK_SJ_SK_NS1F_6fusion15FusionCallbacksIS1J_NS1N_17LinearCombinationISJ_fSJ_fLNS_15FloatRoundStyleE2EEESI_S1M_JEEENS4_5SM1004TMEM4LOAD26SM100_TMEM_LOAD_16dp256b4xES11_S1B_NS4_17SM75_U32x4_LDSM_NENS4_14SM90_TMA_STOREES1B_NS4_17SM90_U32x4_STSM_NENS4_39AutoVectorizingCopyWithAssumedAlignmentILi128EEEEEEvvEEEEvNT_6ParamsE)
        /*0038*/ 	.word	0x00000000


	//----- nvinfo : EIATTR_MIN_STACK_SIZE
	.align		4
.L_27:
        /*003c*/ 	.byte	0x04, 0x12
        /*003e*/ 	.short	(.L_29 - .L_28)
	.align		4
.L_28:
        /*0040*/ 	.word	index@(_ZN7cutlass13device_kernelINS_4gemm6kernel13GemmUniversalIN4cute5tupleIJiiiiEEENS1_10collective13CollectiveMmaINS1_35MainloopSm100TmaUmmaWarpSpecializedILi17ELi2ELi4ENS5_IJNS4_1CILi2EEENSA_ILi1EEESC_EEEEENS5_IJNSA_ILi64EEENSA_ILi128EEENSA_ILi32EEEEEENS_10bfloat16_tENS5_IJlSC_lEEESJ_SK_NS4_8TiledMMAINS4_8MMA_AtomIJNS4_20SM100_MMA_F16BF16_SSISJ_SJ_fLi64ELi128ELNS4_4UMMA5MajorE0ELSP_0ELNSO_7ScaleInE0ELSQ_0EEEEEENS4_6LayoutINS5_IJSC_SC_SC_EEENS5_IJNSA_ILi0EEESV_SV_EEEEENS5_IJNS4_10UnderscoreESY_SY_EEEEENS4_13SM90_TMA_LOADENS4_14ComposedLayoutINS4_7SwizzleILi2ELi4ELi3EEENS4_18smem_ptr_flag_bitsILi16EEENST_INS5_IJNSA_ILi8EEESH_EEENS5_IJSH_SC_EEEEEEEvNS4_8identityENS4_23SM90_TMA_LOAD_MULTICASTES1B_vS1C_EENS_8epilogue10collective18CollectiveEpilogueINS1F_23Sm100TmaWarpSpecializedILi4ELi2ELi16ELb1ELb0EEEJSI_NS5_IJNST_ISF_SC_EENST_ISH_SC_EEEEESJ_SK_SJ_SK_NS1F_6fusion15FusionCallbacksIS1J_NS1N_17LinearCombinationISJ_fSJ_fLNS_15FloatRoundStyleE2EEESI_S1M_JEEENS4_5SM1004TMEM4LOAD26SM100_TMEM_LOAD_16dp256b4xES11_S1B_NS4_17SM75_U32x4_LDSM_NENS4_14SM90_TMA_STOREES1B_NS4_17SM90_U32x4_STSM_NENS4_39AutoVectorizingCopyWithAssumedAlignmentILi128EEEEEEvvEEEEvNT_6ParamsE)
        /*0044*/ 	.word	0x00000000
.L_29:


//--------------------- .nv.compat                --------------------------
	.section	.nv.compat,"",@"SHT_CUDA_COMPAT_INFO"
	.align	4
        /*0000*/ 	.byte	0x02, 0x09, 0x01, 0x00, 0x02, 0x02, 0x02, 0x00, 0x02, 0x05, 0x05, 0x00, 0x03, 0x07, 0x01, 0x01
        /*0010*/ 	.byte	0x02, 0x03, 0x01, 0x00, 0x02, 0x06, 0x01, 0x00, 0x04, 0x0b, 0x08, 0x00, 0x09, 0x00, 0x00, 0x00
        /*0020*/ 	.byte	0x00, 0x00, 0x00, 0x00


//--------------------- .nv.info._ZN7cutlass13device_kernelINS_4gemm6kernel13GemmUniversalIN4cute5tupleIJiiiiEEENS1_10collective13CollectiveMmaINS1_35MainloopSm100TmaUmmaWarpSpecializedILi17ELi2ELi4ENS5_IJNS4_1CILi2EEENSA_ILi1EEESC_EEEEENS5_IJNSA_ILi64EEENSA_ILi128EEENSA_ILi32EEEEEENS_10bfloat16_tENS5_IJlSC_lEEESJ_SK_NS4_8TiledMMAINS4_8MMA_AtomIJNS4_20SM100_MMA_F16BF16_SSISJ_SJ_fLi64ELi128ELNS4_4UMMA5MajorE0ELSP_0ELNSO_7ScaleInE0ELSQ_0EEEEEENS4_6LayoutINS5_IJSC_SC_SC_EEENS5_IJNSA_ILi0EEESV_SV_EEEEENS5_IJNS4_10UnderscoreESY_SY_EEEEENS4_13SM90_TMA_LOADENS4_14ComposedLayoutINS4_7SwizzleILi2ELi4ELi3EEENS4_18smem_ptr_flag_bitsILi16EEENST_INS5_IJNSA_ILi8EEESH_EEENS5_IJSH_SC_EEEEEEEvNS4_8identityENS4_23SM90_TMA_LOAD_MULTICASTES1B_vS1C_EENS_8epilogue10collective18CollectiveEpilogueINS1F_23Sm100TmaWarpSpecializedILi4ELi2ELi16ELb1ELb0EEEJSI_NS5_IJNST_ISF_SC_EENST_ISH_SC_EEEEESJ_SK_SJ_SK_NS1F_6fusion15FusionCallbacksIS1J_NS1N_17LinearCombinationISJ_fSJ_fLNS_15FloatRoundStyleE2EEESI_S1M_JEEENS4_5SM1004TMEM4LOAD26SM100_TMEM_LOAD_16dp256b4xES11_S1B_NS4_17SM75_U32x4_LDSM_NENS4_14SM90_TMA_STOREES1B_NS4_17SM90_U32x4_STSM_NENS4_39AutoVectorizingCopyWithAssumedAlignmentILi128EEEEEEvvEEEEvNT_6ParamsE --------------------------
	.section	.nv.info._ZN7cutlass13device_kernelINS_4gemm6kernel13GemmUniversalIN4cute5tupleIJiiiiEEENS1_10collective13CollectiveMmaINS1_35MainloopSm100TmaUmmaWarpSpecializedILi17ELi2ELi4ENS5_IJNS4_1CILi2EEENSA_ILi1EEESC_EEEEENS5_IJNSA_ILi64EEENSA_ILi128EEENSA_ILi32EEEEEENS_10bfloat16_tENS5_IJlSC_lEEESJ_SK_NS4_8TiledMMAINS4_8MMA_AtomIJNS4_20SM100_MMA_F16BF16_SSISJ_SJ_fLi64ELi128ELNS4_4UMMA5MajorE0ELSP_0ELNSO_7ScaleInE0ELSQ_0EEEEEENS4_6LayoutINS5_IJSC_SC_SC_EEENS5_IJNSA_ILi0EEESV_SV_EEEEENS5_IJNS4_10UnderscoreESY_SY_EEEEENS4_13SM90_TMA_LOADENS4_14ComposedLayoutINS4_7SwizzleILi2ELi4ELi3EEENS4_18smem_ptr_flag_bitsILi16EEENST_INS5_IJNSA_ILi8EEESH_EEENS5_IJSH_SC_EEEEEEEvNS4_8identityENS4_23SM90_TMA_LOAD_MULTICASTES1B_vS1C_EENS_8epilogue10collective18CollectiveEpilogueINS1F_23Sm100TmaWarpSpecializedILi4ELi2ELi16ELb1ELb0EEEJSI_NS5_IJNST_ISF_SC_EENST_ISH_SC_EEEEESJ_SK_SJ_SK_NS1F_6fusion15FusionCallbacksIS1J_NS1N_17LinearCombinationISJ_fSJ_fLNS_15FloatRoundStyleE2EEESI_S1M_JEEENS4_5SM1004TMEM4LOAD26SM100_TMEM_LOAD_16dp256b4xES11_S1B_NS4_17SM75_U32x4_LDSM_NENS4_14SM90_TMA_STOREES1B_NS4_17SM90_U32x4_STSM_NENS4_39AutoVectorizingCopyWithAssumedAlignmentILi128EEEEEEvvEEEEvNT_6ParamsE,"",@"SHT_CUDA_INFO"
	.sectionflags	@""
	.align	4


	//----- nvinfo : EIATTR_CUDA_API_VERSION
	.align		4
        /*0000*/ 	.byte	0x04, 0x37
        /*0002*/ 	.short	(.L_31 - .L_30)
.L_30:
        /*0004*/ 	.word	0x00000082


	//----- nvinfo : EIATTR_KPARAM_INFO
	.align		4
.L_31:
        /*0008*/ 	.byte	0x04, 0x17
        /*000a*/ 	.short	(.L_33 - .L_32)
.L_32:
        /*000c*/ 	.word	0x00000000
        /*0010*/ 	.short	0x0000
        /*0012*/ 	.short	0x0000
        /*0014*/ 	.byte	0x00, 0xf0, 0x01, 0x20


	//----- nvinfo : EIATTR_AT_ENTRY_FRAGMENTS
	.align		4
.L_33:
        /*0018*/ 	.byte	0x04, 0x4f
        /*001a*/ 	.short	(.L_35 - .L_34)


	//   ....[0]....
.L_34:
        /*001c*/ 	.word	0x00000006


	//----- nvinfo : EIATTR_RESERVED_SMEM_USED
	.align		4
.L_35:
        /*0020*/ 	.byte	0x01, 0x41
	.zero		2


	//----- nvinfo : EIATTR_SPARSE_MMA_MASK
	.align		4
        /*0024*/ 	.byte	0x03, 0x50
        /*0026*/ 	.short	0x0000


	//----- nvinfo : EIATTR_TCGEN05_1CTA_USED
	.align		4
        /*0028*/ 	.byte	0x01, 0x51
	.zero		2


	//----- nvinfo : EIATTR_MAXREG_COUNT
	.align		4
        /*002c*/ 	.byte	0x03, 0x1b
        /*002e*/ 	.short	0x00ff


	//----- nvinfo : EIATTR_NUM_BARRIERS
	.align		4
        /*0030*/ 	.byte	0x02, 0x4c
        /*0032*/ 	.byte	0x07
	.zero		1


	//----- nvinfo : EIATTR_EXTERNS
	.align		4
        /*0034*/ 	.byte	0x04, 0x0f
        /*0036*/ 	.short	(.L_37 - .L_36)


	//   ....[0]....
	.align		4
.L_36:
        /*0038*/ 	.word	index@(__assertfail)


	//----- nvinfo : EIATTR_MERCURY_ISA_VERSION
	.align		4
.L_37:
        /*003c*/ 	.byte	0x03, 0x5f
        /*003e*/ 	.short	0x0101


	//----- nvinfo : EIATTR_INT_WARP_WIDE_INSTR_OFFSETS
	.align		4
        /*0040*/ 	.byte	0x04, 0x31
        /*0042*/ 	.short	(.L_39 - .L_38)


	//   ....[0]....
.L_38:
        /*0044*/ 	.word	0x00004520


	//   ....[1]....
        /*0048*/ 	.word	0x00004550


	//   ....[2]....
        /*004c*/ 	.word	0x00004570


	//   ....[3]....
        /*0050*/ 	.word	0x00005180


	//   ....[4]....
        /*0054*/ 	.word	0x000051e0


	//   ....[5]....
        /*0058*/ 	.word	0x000052c0


	//   ....[6]....
        /*005c*/ 	.word	0x00005340


	//   ....[7]....
        /*0060*/ 	.word	0x00005430


	//   ....[8]....
        /*0064*/ 	.word	0x000054c0


	//   ....[9]....
        /*0068*/ 	.word	0x000055b0


	//   ....[10]....
        /*006c*/ 	.word	0x00005660


	//----- nvinfo : EIATTR_COOP_GROUP_MASK_REGIDS
	.align		4
.L_39:
        /*0070*/ 	.byte	0x04, 0x29
        /*0072*/ 	.short	(.L_41 - .L_40)


	//   ....[0]....
.L_40:
        /*0074*/ 	.word	0xffffffff


	//   ....[1]....
        /*0078*/ 	.word	0xffffffff


	//   ....[2]....
        /*007c*/ 	.word	0xffffffff


	//   ....[3]....
        /*0080*/ 	.word	0xffffffff


	//   ....[4]....
        /*0084*/ 	.word	0xffffffff


	//   ....[5]....
        /*0088*/ 	.word	0xffffffff


	//   ....[6]....
        /*008c*/ 	.word	0xffffffff


	//   ....[7]....
        /*0090*/ 	.word	0xffffffff


	//   ....[8]....
        /*0094*/ 	.word	0xffffffff


	//   ....[9]....
        /*0098*/ 	.word	0xffffffff


	//   ....[10]....
        /*009c*/ 	.word	0xffffffff


	//   ....[11]....
        /*00a0*/ 	.word	0xffffffff


	//   ....[12]....
        /*00a4*/ 	.word	0xffffffff


	//   ....[13]....
        /*00a8*/ 	.word	0xffffffff


	//----- nvinfo : EIATTR_COOP_GROUP_INSTR_OFFSETS
	.align		4
.L_41:
        /*00ac*/ 	.byte	0x04, 0x28
        /*00ae*/ 	.short	(.L_43 - .L_42)


	//   ....[0]....
.L_42:
        /*00b0*/ 	.word	0x00000080


	//   ....[1]....
        /*00b4*/ 	.word	0x000004f0


	//   ....[2]....
        /*00b8*/ 	.word	0x00000850


	//   ....[3]....
        /*00bc*/ 	.word	0x000009f0


	//   ....[4]....
        /*00c0*/ 	.word	0x00000af0


	//   ....[5]....
        /*00c4*/ 	.word	0x00000c60


	//   ....[6]....
        /*00c8*/ 	.word	0x00000e00


	//   ....[7]....
        /*00cc*/ 	.word	0x00000fc0


	//   ....[8]....
        /*00d0*/ 	.word	0x000021b0


	//   ....[9]....
        /*00d4*/ 	.word	0x000037f0


	//   ....[10]....
        /*00d8*/ 	.word	0x00003a00


	//   ....[11]....
        /*00dc*/ 	.word	0x00003a30


	//   ....[12]....
        /*00e0*/ 	.word	0x00004400


	//   ....[13]....
        /*00e4*/ 	.word	0x00004630


	//----- nvinfo : EIATTR_VRC_CTA_INIT_COUNT
	.align		4
.L_43:
        /*00e8*/ 	.byte	0x02, 0x4a
        /*00ea*/ 	.byte	0x80
	.zero		1


	//----- nvinfo : EIATTR_SYSCALL_OFFSETS
	.align		4
        /*00ec*/ 	.byte	0x04, 0x46
        /*00ee*/ 	.short	(.L_45 - .L_44)


	//   ....[0]....
.L_44:
        /*00f0*/ 	.word	0x000062f0


	//   ....[1]....
        /*00f4*/ 	.word	0x000063e0


	//   ....[2]....
        /*00f8*/ 	.word	0x00006b70


	//   ....[3]....
        /*00fc*/ 	.word	0x00007420


	//   ....[4]....
        /*0100*/ 	.word	0x00007cb0


	//   ....[5]....
        /*0104*/ 	.word	0x00008530


	//----- nvinfo : EIATTR_MBARRIER_INSTR_OFFSETS
	.align		4
.L_45:
        /*0108*/ 	.byte	0x04, 0x39
        /*010a*/ 	.short	(.L_47 - .L_46)


	//   ....[0]....
.L_46:
        /*010c*/ 	.word	0x00000610
        /*0110*/ 	.word	0x000000ff
        /*0114*/ 	.word	0x00000000
        /*0118*/ 	.short	0x0100
        /*011a*/ 	.byte	0x04
	.zero		1


	//   ....[1]....
        /*011c*/ 	.word	0x00000620
        /*0120*/ 	.word	0x000000ff
        /*0124*/ 	.word	0x00000088
        /*0128*/ 	.short	0x0100
        /*012a*/ 	.byte	0x04
	.zero		1


	//   ....[2]....
        /*012c*/ 	.word	0x00000630
        /*0130*/ 	.word	0x000000ff
        /*0134*/ 	.word	0x00000008
        /*0138*/ 	.short	0x0100
        /*013a*/ 	.byte	0x04
	.zero		1


	//   ....[3]....
        /*013c*/ 	.word	0x00000640
        /*0140*/ 	.word	0x000000ff
        /*0144*/ 	.word	0x00000090
        /*0148*/ 	.short	0x0100
        /*014a*/ 	.byte	0x04
	.zero		1


	//   ....[4]....
        /*014c*/ 	.word	0x00000650
        /*0150*/ 	.word	0x000000ff
        /*0154*/ 	.word	0x00000010
        /*0158*/ 	.short	0x0100
        /*015a*/ 	.byte	0x04
	.zero		1


	//   ....[5]....
        /*015c*/ 	.word	0x00000660
        /*0160*/ 	.word	0x000000ff
        /*0164*/ 	.word	0x00000098
        /*0168*/ 	.short	0x0100
        /*016a*/ 	.byte	0x04
	.zero		1


	//   ....[6]....
        /*016c*/ 	.word	0x00000670
        /*0170*/ 	.word	0x000000ff
        /*0174*/ 	.word	0x00000018
        /*0178*/ 	.short	0x0100
        /*017a*/ 	.byte	0x04
	.zero		1


	//   ....[7]....
        /*017c*/ 	.word	0x00000680
        /*0180*/ 	.word	0x000000ff
        /*0184*/ 	.word	0x000000a0
        /*0188*/ 	.short	0x0100
        /*018a*/ 	.byte	0x04
	.zero		1


	//   ....[8]....
        /*018c*/ 	.word	0x00000690
        /*0190*/ 	.word	0x000000ff
        /*0194*/ 	.word	0x00000020
        /*0198*/ 	.short	0x0100
        /*019a*/ 	.byte	0x04
	.zero		1


	//   ....[9]....
        /*019c*/ 	.word	0x000006a0
        /*01a0*/ 	.word	0x000000ff
        /*01a4*/ 	.word	0x000000a8
        /*01a8*/ 	.short	0x0100
        /*01aa*/ 	.byte	0x04
	.zero		1


	//   ....[10]....
        /*01ac*/ 	.word	0x000006b0
        /*01b0*/ 	.word	0x000000ff
        /*01b4*/ 	.word	0x00000028
        /*01b8*/ 	.short	0x0100
        /*01ba*/ 	.byte	0x04
	.zero		1


	//   ....[11]....
        /*01bc*/ 	.word	0x000006c0
        /*01c0*/ 	.word	0x000000ff
        /*01c4*/ 	.word	0x000000b0
        /*01c8*/ 	.short	0x0100
        /*01ca*/ 	.byte	0x04
	.zero		1


	//   ....[12]....
        /*01cc*/ 	.word	0x000006d0
        /*01d0*/ 	.word	0x000000ff
        /*01d4*/ 	.word	0x00000030
        /*01d8*/ 	.short	0x0100
        /*01da*/ 	.byte	0x04
	.zero		1


	//   ....[13]....
        /*01dc*/ 	.word	0x000006e0
        /*01e0*/ 	.word	0x000000ff
        /*01e4*/ 	.word	0x000000b8
        /*01e8*/ 	.short	0x0100
        /*01ea*/ 	.byte	0x04
	.zero		1


	//   ....[14]....
        /*01ec*/ 	.word	0x000006f0
        /*01f0*/ 	.word	0x000000ff
        /*01f4*/ 	.word	0x00000038
        /*01f8*/ 	.short	0x0100
        /*01fa*/ 	.byte	0x04
	.zero		1


	//   ....[15]....
        /*01fc*/ 	.word	0x00000700
        /*0200*/ 	.word	0x000000ff
        /*0204*/ 	.word	0x000000c0
        /*0208*/ 	.short	0x0100
        /*020a*/ 	.byte	0x04
	.zero		1


	//   ....[16]....
        /*020c*/ 	.word	0x00000710
        /*0210*/ 	.word	0x000000ff
        /*0214*/ 	.word	0x00000040
        /*0218*/ 	.short	0x0100
        /*021a*/ 	.byte	0x04
	.zero		1


	//   ....[17]....
        /*021c*/ 	.word	0x00000720
        /*0220*/ 	.word	0x000000ff
        /*0224*/ 	.word	0x000000c8
        /*0228*/ 	.short	0x0100
        /*022a*/ 	.byte	0x04
	.zero		1


	//   ....[18]....
        /*022c*/ 	.word	0x00000730
        /*0230*/ 	.word	0x000000ff
        /*0234*/ 	.word	0x00000048
        /*0238*/ 	.short	0x0100
        /*023a*/ 	.byte	0x04
	.zero		1


	//   ....[19]....
        /*023c*/ 	.word	0x00000740
        /*0240*/ 	.word	0x000000ff
        /*0244*/ 	.word	0x000000d0
        /*0248*/ 	.short	0x0100
        /*024a*/ 	.byte	0x04
	.zero		1


	//   ....[20]....
        /*024c*/ 	.word	0x00000750
        /*0250*/ 	.word	0x000000ff
        /*0254*/ 	.word	0x00000050
        /*0258*/ 	.short	0x0100
        /*025a*/ 	.byte	0x04
	.zero		1


	//   ....[21]....
        /*025c*/ 	.word	0x00000760
        /*0260*/ 	.word	0x000000ff
        /*0264*/ 	.word	0x000000d8
        /*0268*/ 	.short	0x0100
        /*026a*/ 	.byte	0x04
	.zero		1


	//   ....[22]....
        /*026c*/ 	.word	0x00000770
        /*0270*/ 	.word	0x000000ff
        /*0274*/ 	.word	0x00000058
        /*0278*/ 	.short	0x0100
        /*027a*/ 	.byte	0x04
	.zero		1


	//   ....[23]....
        /*027c*/ 	.word	0x00000780
        /*0280*/ 	.word	0x000000ff
        /*0284*/ 	.word	0x000000e0
        /*0288*/ 	.short	0x0100
        /*028a*/ 	.byte	0x04
	.zero		1


	//   ....[24]....
        /*028c*/ 	.word	0x00000790
        /*0290*/ 	.word	0x000000ff
        /*0294*/ 	.word	0x00000060
        /*0298*/ 	.short	0x0100
        /*029a*/ 	.byte	0x04
	.zero		1


	//   ....[25]....
        /*029c*/ 	.word	0x000007a0
        /*02a0*/ 	.word	0x000000ff
        /*02a4*/ 	.word	0x000000e8
        /*02a8*/ 	.short	0x0100
        /*02aa*/ 	.byte	0x04
	.zero		1


	//   ....[26]....
        /*02ac*/ 	.word	0x000007b0
        /*02b0*/ 	.word	0x000000ff
        /*02b4*/ 	.word	0x00000068
        /*02b8*/ 	.short	0x0100
        /*02ba*/ 	.byte	0x04
	.zero		1


	//   ....[27]....
        /*02bc*/ 	.word	0x000007c0
        /*02c0*/ 	.word	0x000000ff
        /*02c4*/ 	.word	0x000000f0
        /*02c8*/ 	.short	0x0100
        /*02ca*/ 	.byte	0x04
	.zero		1


	//   ....[28]....
        /*02cc*/ 	.word	0x000007d0
        /*02d0*/ 	.word	0x000000ff
        /*02d4*/ 	.word	0x00000070
        /*02d8*/ 	.short	0x0100
        /*02da*/ 	.byte	0x04
	.zero		1


	//   ....[29]....
        /*02dc*/ 	.word	0x000007e0
        /*02e0*/ 	.word	0x000000ff
        /*02e4*/ 	.word	0x000000f8
        /*02e8*/ 	.short	0x0100
        /*02ea*/ 	.byte	0x04
	.zero		1


	//   ....[30]....
        /*02ec*/ 	.word	0x000007f0
        /*02f0*/ 	.word	0x000000ff
        /*02f4*/ 	.word	0x00000078
        /*02f8*/ 	.short	0x0100
        /*02fa*/ 	.byte	0x04
	.zero		1


	//   ....[31]....
        /*02fc*/ 	.word	0x00000800
        /*0300*/ 	.word	0x000000ff
        /*0304*/ 	.word	0x00000100
        /*0308*/ 	.short	0x0100
        /*030a*/ 	.byte	0x04
	.zero		1


	//   ....[32]....
        /*030c*/ 	.word	0x00000810
        /*0310*/ 	.word	0x000000ff
        /*0314*/ 	.word	0x00000080
        /*0318*/ 	.short	0x0100
        /*031a*/ 	.byte	0x04
	.zero		1


	//   ....[33]....
        /*031c*/ 	.word	0x00000820
        /*0320*/ 	.word	0x000000ff
        /*0324*/ 	.word	0x00000108
        /*0328*/ 	.short	0x0100
        /*032a*/ 	.byte	0x04
	.zero		1


	//   ....[34]....
        /*032c*/ 	.word	0x00000960
        /*0330*/ 	.word	0x000000ff
        /*0334*/ 	.word	0x00000110
        /*0338*/ 	.short	0x0100
        /*033a*/ 	.byte	0x04
	.zero		1


	//   ....[35]....
        /*033c*/ 	.word	0x00000970
        /*0340*/ 	.word	0x000000ff
        /*0344*/ 	.word	0x00000130
        /*0348*/ 	.short	0x0100
        /*034a*/ 	.byte	0x04
	.zero		1


	//   ....[36]....
        /*034c*/ 	.word	0x00000980
        /*0350*/ 	.word	0x000000ff
        /*0354*/ 	.word	0x00000118
        /*0358*/ 	.short	0x0100
        /*035a*/ 	.byte	0x04
	.zero		1


	//   ....[37]....
        /*035c*/ 	.word	0x00000990
        /*0360*/ 	.word	0x000000ff
        /*0364*/ 	.word	0x00000138
        /*0368*/ 	.short	0x0100
        /*036a*/ 	.byte	0x04
	.zero		1


	//   ....[38]....
        /*036c*/ 	.word	0x000009a0
        /*0370*/ 	.word	0x000000ff
        /*0374*/ 	.word	0x00000120
        /*0378*/ 	.short	0x0100
        /*037a*/ 	.byte	0x04
	.zero		1


	//   ....[39]....
        /*037c*/ 	.word	0x000009b0
        /*0380*/ 	.word	0x000000ff
        /*0384*/ 	.word	0x00000140
        /*0388*/ 	.short	0x0100
        /*038a*/ 	.byte	0x04
	.zero		1


	//   ....[40]....
        /*038c*/ 	.word	0x000009c0
        /*0390*/ 	.word	0x000000ff
        /*0394*/ 	.word	0x00000128
        /*0398*/ 	.short	0x0100
        /*039a*/ 	.byte	0x04
	.zero		1


	//   ....[41]....
        /*039c*/ 	.word	0x000009d0
        /*03a0*/ 	.word	0x000000ff
        /*03a4*/ 	.word	0x00000148
        /*03a8*/ 	.short	0x0100
        /*03aa*/ 	.byte	0x04
	.zero		1


	//   ....[42]....
        /*03ac*/ 	.word	0x00000ac0
        /*03b0*/ 	.word	0x000000ff
        /*03b4*/ 	.word	0x00000150
        /*03b8*/ 	.short	0x0100
        /*03ba*/ 	.byte	0x06
	.zero		1


	//   ....[43]....
        /*03bc*/ 	.word	0x00000ad0
        /*03c0*/ 	.word	0x000000ff
        /*03c4*/ 	.word	0x00000158
        /*03c8*/ 	.short	0x0100
        /*03ca*/ 	.byte	0x06
	.zero		1


	//   ....[44]....
        /*03cc*/ 	.word	0x00000c10
        /*03d0*/ 	.word	0x000000ff
        /*03d4*/ 	.word	0x00000160
        /*03d8*/ 	.short	0x0100
        /*03da*/ 	.byte	0x06
	.zero		1


	//   ....[45]....
        /*03dc*/ 	.word	0x00000c20
        /*03e0*/ 	.word	0x000000ff
        /*03e4*/ 	.word	0x00000170
        /*03e8*/ 	.short	0x0100
        /*03ea*/ 	.byte	0x06
	.zero		1


	//   ....[46]....
        /*03ec*/ 	.word	0x00000c30
        /*03f0*/ 	.word	0x000000ff
        /*03f4*/ 	.word	0x00000168
        /*03f8*/ 	.short	0x0100
        /*03fa*/ 	.byte	0x06
	.zero		1


	//   ....[47]....
        /*03fc*/ 	.word	0x00000c40
        /*0400*/ 	.word	0x000000ff
        /*0404*/ 	.word	0x00000178
        /*0408*/ 	.short	0x0100
        /*040a*/ 	.byte	0x06
	.zero		1


	//   ....[48]....
        /*040c*/ 	.word	0x00000d70
        /*0410*/ 	.word	0x000000ff
        /*0414*/ 	.word	0x00000180
        /*0418*/ 	.short	0x0100
        /*041a*/ 	.byte	0x04
	.zero		1


	//   ....[49]....
        /*041c*/ 	.word	0x00000d80
        /*0420*/ 	.word	0x000000ff
        /*0424*/ 	.word	0x000001a0
        /*0428*/ 	.short	0x0100
        /*042a*/ 	.byte	0x04
	.zero		1


	//   ....[50]....
        /*042c*/ 	.word	0x00000d90
        /*0430*/ 	.word	0x000000ff
        /*0434*/ 	.word	0x00000188
        /*0438*/ 	.short	0x0100
        /*043a*/ 	.byte	0x04
	.zero		1


	//   ....[51]....
        /*043c*/ 	.word	0x00000da0
        /*0440*/ 	.word	0x000000ff
        /*0444*/ 	.word	0x000001a8
        /*0448*/ 	.short	0x0100
        /*044a*/ 	.byte	0x04
	.zero		1


	//   ....[52]....
        /*044c*/ 	.word	0x00000db0
        /*0450*/ 	.word	0x000000ff
        /*0454*/ 	.word	0x00000190
        /*0458*/ 	.short	0x0100
        /*045a*/ 	.byte	0x04
	.zero		1


	//   ....[53]....
        /*045c*/ 	.word	0x00000dc0
        /*0460*/ 	.word	0x000000ff
        /*0464*/ 	.word	0x000001b0
        /*0468*/ 	.short	0x0100
        /*046a*/ 	.byte	0x04
	.zero		1


	//   ....[54]....
        /*046c*/ 	.word	0x00000dd0
        /*0470*/ 	.word	0x000000ff
        /*0474*/ 	.word	0x00000198
        /*0478*/ 	.short	0x0100
        /*047a*/ 	.byte	0x04
	.zero		1


	//   ....[55]....
        /*047c*/ 	.word	0x00000de0
        /*0480*/ 	.word	0x000000ff
        /*0484*/ 	.word	0x000001b8
        /*0488*/ 	.short	0x0100
        /*048a*/ 	.byte	0x04
	.zero		1


	//   ....[56]....
        /*048c*/ 	.word	0x00000ed0
        /*0490*/ 	.word	0x000000ff
        /*0494*/ 	.word	0x000001c0
        /*0498*/ 	.short	0x0100
        /*049a*/ 	.byte	0x04
	.zero		1


	//   ....[57]....
        /*049c*/ 	.word	0x00000ee0
        /*04a0*/ 	.word	0x000000ff
        /*04a4*/ 	.word	0x000001d0
        /*04a8*/ 	.short	0x0100
        /*04aa*/ 	.byte	0x04
	.zero		1


	//   ....[58]....
        /*04ac*/ 	.word	0x00000ef0
        /*04b0*/ 	.word	0x000000ff
        /*04b4*/ 	.word	0x000001c8
        /*04b8*/ 	.short	0x0100
        /*04ba*/ 	.byte	0x04
	.zero		1


	//   ....[59]....
        /*04bc*/ 	.word	0x00000f00
        /*04c0*/ 	.word	0x000000ff
        /*04c4*/ 	.word	0x000001d8
        /*04c8*/ 	.short	0x0100
        /*04ca*/ 	.byte	0x04
	.zero		1


	//   ....[60]....
        /*04cc*/ 	.word	0x00001a70
        /*04d0*/ 	.word	0x00000000
        /*04d4*/ 	.word	0x000001d0
        /*04d8*/ 	.short	0x010a
        /*04da*/ 	.byte	0xff
	.zero		1


	//   ....[61]....
        /*04dc*/ 	.word	0x00001aa0
        /*04e0*/ 	.word	0x00000000
        /*04e4*/ 	.word	0x000001c0
        /*04e8*/ 	.short	0x0101
        /*04ea*/ 	.byte	0xff
	.zero		1


	//   ....[62]....
        /*04ec*/ 	.word	0x00001b50
        /*04f0*/ 	.word	0x000000ff
        /*04f4*/ 	.word	0x00000088
        /*04f8*/ 	.short	0x010a
        /*04fa*/ 	.byte	0x04
	.zero		1


	//   ....[63]....
        /*04fc*/ 	.word	0x00001bd0
        /*0500*/ 	.word	0x000000ff
        /*0504*/ 	.word	0x00000088
        /*0508*/ 	.short	0x010a
        /*050a*/ 	.byte	0x21
	.zero		1


	//   ....[64]....
        /*050c*/ 	.word	0x00001d60
        /*0510*/ 	.word	0x000000ff
        /*0514*/ 	.word	0x00000088
        /*0518*/ 	.short	0x010a
        /*051a*/ 	.byte	0x06
	.zero		1


	//   ....[65]....
        /*051c*/ 	.word	0x00001e70
        /*0520*/ 	.word	0x000000ff
        /*0524*/ 	.word	0x00000158
        /*0528*/ 	.short	0x0101
        /*052a*/ 	.byte	0x0d
	.zero		1


	//   ....[66]....
        /*052c*/ 	.word	0x00001e90
        /*0530*/ 	.word	0x000000ff
        /*0534*/ 	.word	0x00000088
        /*0538*/ 	.short	0x010a
        /*053a*/ 	.byte	0x04
	.zero		1


	//   ....[67]....
        /*053c*/ 	.word	0x00001f10
        /*0540*/ 	.word	0x000000ff
        /*0544*/ 	.word	0x00000088
        /*0548*/ 	.short	0x010a
        /*054a*/ 	.byte	0x09
	.zero		1


	//   ....[68]....
        /*054c*/ 	.word	0x000020b0
        /*0550*/ 	.word	0x000000ff
        /*0554*/ 	.word	0x00000088
        /*0558*/ 	.short	0x010a
        /*055a*/ 	.byte	0x07
	.zero		1


	//   ....[69]....
        /*055c*/ 	.word	0x000021e0
        /*0560*/ 	.word	0x00000003
        /*0564*/ 	.word	0x00000160
        /*0568*/ 	.short	0x010a
        /*056a*/ 	.byte	0xff
	.zero		1


	//   ....[70]....
        /*056c*/ 	.word	0x00002330
        /*0570*/ 	.word	0x00000000
        /*0574*/ 	.word	0x00000000
        /*0578*/ 	.short	0x0101
        /*057a*/ 	.byte	0xff
	.zero		1


	//   ....[71]....
        /*057c*/ 	.word	0x000028f0
        /*0580*/ 	.word	0x000000ff
        /*0584*/ 	.word	0x00000000
        /*0588*/ 	.short	0x010a
        /*058a*/ 	.byte	0x04
	.zero		1


	//   ....[72]....
        /*058c*/ 	.word	0x00002980
        /*0590*/ 	.word	0x000000ff
        /*0594*/ 	.word	0x00000000
        /*0598*/ 	.short	0x010a
        /*059a*/ 	.byte	0x05
	.zero		1


	//   ....[73]....
        /*059c*/ 	.word	0x00002a10
        /*05a0*/ 	.word	0x000000ff
        /*05a4*/ 	.word	0x00000000
        /*05a8*/ 	.short	0x010a
        /*05aa*/ 	.byte	0x05
	.zero		1


	//   ....[74]....
        /*05ac*/ 	.word	0x00002aa0
        /*05b0*/ 	.word	0x000000ff
        /*05b4*/ 	.word	0x00000000
        /*05b8*/ 	.short	0x010a
        /*05ba*/ 	.byte	0x05
	.zero		1


	//   ....[75]....
        /*05bc*/ 	.word	0x00002b30
        /*05c0*/ 	.word	0x000000ff
        /*05c4*/ 	.word	0x00000000
        /*05c8*/ 	.short	0x010a
        /*05ca*/ 	.byte	0x05
	.zero		1


	//   ....[76]....
        /*05cc*/ 	.word	0x00002bc0
        /*05d0*/ 	.word	0x000000ff
        /*05d4*/ 	.word	0x00000000
        /*05d8*/ 	.short	0x010a
        /*05da*/ 	.byte	0x05
	.zero		1


	//   ....[77]....
        /*05dc*/ 	.word	0x00002c50
        /*05e0*/ 	.word	0x000000ff
        /*05e4*/ 	.word	0x00000000
        /*05e8*/ 	.short	0x010a
        /*05ea*/ 	.byte	0x05
	.zero		1


	//   ....[78]....
        /*05ec*/ 	.word	0x00002ce0
        /*05f0*/ 	.word	0x000000ff
        /*05f4*/ 	.word	0x00000000
        /*05f8*/ 	.short	0x010a
        /*05fa*/ 	.byte	0x05
	.zero		1


	//   ....[79]....
        /*05fc*/ 	.word	0x00002d70
        /*0600*/ 	.word	0x000000ff
        /*0604*/ 	.word	0x00000000
        /*0608*/ 	.short	0x010a
        /*060a*/ 	.byte	0x05
	.zero		1


	//   ....[80]....
        /*060c*/ 	.word	0x00002e00
        /*0610*/ 	.word	0x000000ff
        /*0614*/ 	.word	0x00000000
        /*0618*/ 	.short	0x010a
        /*061a*/ 	.byte	0x05
	.zero		1


	//   ....[81]....
        /*061c*/ 	.word	0x00002e90
        /*0620*/ 	.word	0x000000ff
        /*0624*/ 	.word	0x00000000
        /*0628*/ 	.short	0x010a
        /*062a*/ 	.byte	0x05
	.zero		1


	//   ....[82]....
        /*062c*/ 	.word	0x00002f20
        /*0630*/ 	.word	0x000000ff
        /*0634*/ 	.word	0x00000000
        /*0638*/ 	.short	0x010a
        /*063a*/ 	.byte	0x05
	.zero		1


	//   ....[83]....
        /*063c*/ 	.word	0x00002fb0
        /*0640*/ 	.word	0x000000ff
        /*0644*/ 	.word	0x00000000
        /*0648*/ 	.short	0x010a
        /*064a*/ 	.byte	0x05
	.zero		1


	//   ....[84]....
        /*064c*/ 	.word	0x00003040
        /*0650*/ 	.word	0x000000ff
        /*0654*/ 	.word	0x00000000
        /*0658*/ 	.short	0x010a
        /*065a*/ 	.byte	0x05
	.zero		1


	//   ....[85]....
        /*065c*/ 	.word	0x000030d0
        /*0660*/ 	.word	0x000000ff
        /*0664*/ 	.word	0x00000000
        /*0668*/ 	.short	0x010a
        /*066a*/ 	.byte	0x05
	.zero		1


	//   ....[86]....
        /*066c*/ 	.word	0x00003160
        /*0670*/ 	.word	0x000000ff
        /*0674*/ 	.word	0x00000000
        /*0678*/ 	.short	0x010a
        /*067a*/ 	.byte	0x05
	.zero		1


	//   ....[87]....
        /*067c*/ 	.word	0x00003200
        /*0680*/ 	.word	0x00000000
        /*0684*/ 	.word	0x00000000
        /*0688*/ 	.short	0x010a
        /*068a*/ 	.byte	0xff
	.zero		1


	//   ....[88]....
        /*068c*/ 	.word	0x00003340
        /*0690*/ 	.word	0x00000002
        /*0694*/ 	.word	0x000001c0
        /*0698*/ 	.short	0x010a
        /*069a*/ 	.byte	0xff
	.zero		1


	//   ....[89]....
        /*069c*/ 	.word	0x000033b0
        /*06a0*/ 	.word	0x00000002
        /*06a4*/ 	.word	0x00000000
        /*06a8*/ 	.short	0x0101
        /*06aa*/ 	.byte	0xff
	.zero		1


	//   ....[90]....
        /*06ac*/ 	.word	0x000033d0
        /*06b0*/ 	.word	0x000000ff
        /*06b4*/ 	.word	0x00000170
        /*06b8*/ 	.short	0x010a
        /*06ba*/ 	.byte	0x04
	.zero		1


	//   ....[91]....
        /*06bc*/ 	.word	0x000034f0
        /*06c0*/ 	.word	0x00000002
        /*06c4*/ 	.word	0x00000160
        /*06c8*/ 	.short	0x010a
        /*06ca*/ 	.byte	0xff
	.zero		1


	//   ....[92]....
        /*06cc*/ 	.word	0x000035f0
        /*06d0*/ 	.word	0x00000002
        /*06d4*/ 	.word	0x00000000
        /*06d8*/ 	.short	0x0101
        /*06da*/ 	.byte	0xff
	.zero		1


	//   ....[93]....
        /*06dc*/ 	.word	0x00003680
        /*06e0*/ 	.word	0x000000ff
        /*06e4*/ 	.word	0x00000170
        /*06e8*/ 	.short	0x0106
        /*06ea*/ 	.byte	0x04
	.zero		1


	//   ....[94]....
        /*06ec*/ 	.word	0x000036a0
        /*06f0*/ 	.word	0x000000ff
        /*06f4*/ 	.word	0x00000170
        /*06f8*/ 	.short	0x010a
        /*06fa*/ 	.byte	0x04
	.zero		1


	//   ....[95]....
        /*06fc*/ 	.word	0x00003730
        /*0700*/ 	.word	0x000000ff
        /*0704*/ 	.word	0x00000170
        /*0708*/ 	.short	0x0106
        /*070a*/ 	.byte	0x07
	.zero		1


	//   ....[96]....
        /*070c*/ 	.word	0x00003770
        /*0710*/ 	.word	0x00000000
        /*0714*/ 	.word	0x00000170
        /*0718*/ 	.short	0x010a
        /*071a*/ 	.byte	0xff
	.zero		1


	//   ....[97]....
        /*071c*/ 	.word	0x00003c90
        /*0720*/ 	.word	0x00000000
        /*0724*/ 	.word	0x00000160
        /*0728*/ 	.short	0x010a
        /*072a*/ 	.byte	0xff
	.zero		1


	//   ....[98]....
        /*072c*/ 	.word	0x00003d90
        /*0730*/ 	.word	0x00000003
        /*0734*/ 	.word	0x00000000
        /*0738*/ 	.short	0x0101
        /*073a*/ 	.byte	0xff
	.zero		1


	//   ....[99]....
        /*073c*/ 	.word	0x00003da0
        /*0740*/ 	.word	0x000000ff
        /*0744*/ 	.word	0x00000000
        /*0748*/ 	.short	0x010a
        /*074a*/ 	.byte	0x04
	.zero		1


	//   ....[100]....
        /*074c*/ 	.word	0x00003e20
        /*0750*/ 	.word	0x000000ff
        /*0754*/ 	.word	0x000001a0
        /*0758*/ 	.short	0x010a
        /*075a*/ 	.byte	0x17
	.zero		1


	//   ....[101]....
        /*075c*/ 	.word	0x00003f00
        /*0760*/ 	.word	0x000000ff
        /*0764*/ 	.word	0x00000000
        /*0768*/ 	.short	0x010a
        /*076a*/ 	.byte	0x05
	.zero		1


	//   ....[102]....
        /*076c*/ 	.word	0x00004040
        /*0770*/ 	.word	0x000000ff
        /*0774*/ 	.word	0x00000000
        /*0778*/ 	.short	0x010a
        /*077a*/ 	.byte	0x04
	.zero		1


	//   ....[103]....
        /*077c*/ 	.word	0x00004230
        /*0780*/ 	.word	0x000000ff
        /*0784*/ 	.word	0x00000000
        /*0788*/ 	.short	0x010a
        /*078a*/ 	.byte	0x04
	.zero		1


	//   ....[104]....
        /*078c*/ 	.word	0x000042c0
        /*0790*/ 	.word	0x000000ff
        /*0794*/ 	.word	0x00000000
        /*0798*/ 	.short	0x010a
        /*079a*/ 	.byte	0x05
	.zero		1


	//   ....[105]....
        /*079c*/ 	.word	0x00004350
        /*07a0*/ 	.word	0x000000ff
        /*07a4*/ 	.word	0x00000000
        /*07a8*/ 	.short	0x010a
        /*07aa*/ 	.byte	0x05
	.zero		1


	//   ....[106]....
        /*07ac*/ 	.word	0x000043e0
        /*07b0*/ 	.word	0x000000ff
        /*07b4*/ 	.word	0x00000000
        /*07b8*/ 	.short	0x010a
        /*07ba*/ 	.byte	0x04
	.zero		1


	//   ....[107]....
        /*07bc*/ 	.word	0x00004940
        /*07c0*/ 	.word	0x00000008
        /*07c4*/ 	.word	0x00000160
        /*07c8*/ 	.short	0x010a
        /*07ca*/ 	.byte	0xff
	.zero		1


	//   ....[108]....
        /*07cc*/ 	.word	0x00004ab0
        /*07d0*/ 	.word	0x00000000
        /*07d4*/ 	.word	0x00000000
        /*07d8*/ 	.short	0x0101
        /*07da*/ 	.byte	0xff
	.zero		1


	//   ....[109]....
        /*07dc*/ 	.word	0x00004f90
        /*07e0*/ 	.word	0x000000ff
        /*07e4*/ 	.word	0x00000158
        /*07e8*/ 	.short	0x010a
        /*07ea*/ 	.byte	0x15
	.zero		1


	//   ....[110]....
        /*07ec*/ 	.word	0x00005120
        /*07f0*/ 	.word	0x000000ff
        /*07f4*/ 	.word	0x00000130
        /*07f8*/ 	.short	0x010a
        /*07fa*/ 	.byte	0x15
	.zero		1


	//   ....[111]....
        /*07fc*/ 	.word	0x00005270
        /*0800*/ 	.word	0x000000ff
        /*0804*/ 	.word	0x00000110
        /*0808*/ 	.short	0x010b
        /*080a*/ 	.byte	0x15
	.zero		1


	//   ....[112]....
        /*080c*/ 	.word	0x00005280
        /*0810*/ 	.word	0x000000ff
        /*0814*/ 	.word	0x00000000
        /*0818*/ 	.short	0x0101
        /*081a*/ 	.byte	0x32
	.zero		1


	//   ....[113]....
        /*081c*/ 	.word	0x00005290
        /*0820*/ 	.word	0x000000ff
        /*0824*/ 	.word	0x00000138
        /*0828*/ 	.short	0x010a
        /*082a*/ 	.byte	0x15
	.zero		1


	//   ....[114]....
        /*082c*/ 	.word	0x000053e0
        /*0830*/ 	.word	0x000000ff
        /*0834*/ 	.word	0x00000118
        /*0838*/ 	.short	0x010b
        /*083a*/ 	.byte	0x15
	.zero		1


	//   ....[115]....
        /*083c*/ 	.word	0x000053f0
        /*0840*/ 	.word	0x000000ff
        /*0844*/ 	.word	0x00000000
        /*0848*/ 	.short	0x0101
        /*084a*/ 	.byte	0x31
	.zero		1


	//   ....[116]....
        /*084c*/ 	.word	0x00005400
        /*0850*/ 	.word	0x000000ff
        /*0854*/ 	.word	0x00000140
        /*0858*/ 	.short	0x010a
        /*085a*/ 	.byte	0x15
	.zero		1


	//   ....[117]....
        /*085c*/ 	.word	0x00005560
        /*0860*/ 	.word	0x000000ff
        /*0864*/ 	.word	0x00000120
        /*0868*/ 	.short	0x010b
        /*086a*/ 	.byte	0x15
	.zero		1


	//   ....[118]....
        /*086c*/ 	.word	0x00005570
        /*0870*/ 	.word	0x000000ff
        /*0874*/ 	.word	0x00000000
        /*0878*/ 	.short	0x0101
        /*087a*/ 	.byte	0x30
	.zero		1


	//   ....[119]....
        /*087c*/ 	.word	0x00005580
        /*0880*/ 	.word	0x000000ff
        /*0884*/ 	.word	0x00000148
        /*0888*/ 	.short	0x010a
        /*088a*/ 	.byte	0x15
	.zero		1


	//   ....[120]....
        /*088c*/ 	.word	0x00005780
        /*0890*/ 	.word	0x000000ff
        /*0894*/ 	.word	0x00000128
        /*0898*/ 	.short	0x010b
        /*089a*/ 	.byte	0x15
	.zero		1


	//   ....[121]....
        /*089c*/ 	.word	0x00005790
        /*08a0*/ 	.word	0x000000ff
        /*08a4*/ 	.word	0x00000000
        /*08a8*/ 	.short	0x0101
        /*08aa*/ 	.byte	0x2b
	.zero		1


	//   ....[122]....
        /*08ac*/ 	.word	0x000057c0
        /*08b0*/ 	.word	0x000000ff
        /*08b4*/ 	.word	0x00000130
        /*08b8*/ 	.short	0x010a
        /*08ba*/ 	.byte	0x15
	.zero		1


	//   ....[123]....
        /*08bc*/ 	.word	0x000057e0
        /*08c0*/ 	.word	0x000000ff
        /*08c4*/ 	.word	0x00000138
        /*08c8*/ 	.short	0x010a
        /*08ca*/ 	.byte	0x15
	.zero		1


	//   ....[124]....
        /*08cc*/ 	.word	0x00005800
        /*08d0*/ 	.word	0x000000ff
        /*08d4*/ 	.word	0x00000140
        /*08d8*/ 	.short	0x010a
        /*08da*/ 	.byte	0x15
	.zero		1


	//   ....[125]....
        /*08dc*/ 	.word	0x00005840
        /*08e0*/ 	.word	0x00000000
        /*08e4*/ 	.word	0x00000148
        /*08e8*/ 	.short	0x010a
        /*08ea*/ 	.byte	0xff
	.zero		1


	//   ....[126]....
        /*08ec*/ 	.word	0x00005b80
        /*08f0*/ 	.word	0x00000003
        /*08f4*/ 	.word	0x00000160
        /*08f8*/ 	.short	0x010a
        /*08fa*/ 	.byte	0xff
	.zero		1


	//   ....[127]....
        /*08fc*/ 	.word	0x00005d00
        /*0900*/ 	.word	0x00000000
        /*0904*/ 	.word	0x00000000
        /*0908*/ 	.short	0x0101
        /*090a*/ 	.byte	0xff
	.zero		1


	//   ....[128]....
        /*090c*/ 	.word	0x00006820
        /*0910*/ 	.word	0x000000ff
        /*0914*/ 	.word	0x00000110
        /*0918*/ 	.short	0x010a
        /*091a*/ 	.byte	0x2c
	.zero		1


	//   ....[129]....
        /*091c*/ 	.word	0x00006860
        /*0920*/ 	.word	0x0000001a
        /*0924*/ 	.word	0x00000180
        /*0928*/ 	.short	0x010a
        /*092a*/ 	.byte	0xff
	.zero		1


	//   ....[130]....
        /*092c*/ 	.word	0x00006970
        /*0930*/ 	.word	0x000000ff
        /*0934*/ 	.word	0x00000110
        /*0938*/ 	.short	0x010a
        /*093a*/ 	.byte	0x2c
	.zero		1


	//   ....[131]....
        /*093c*/ 	.word	0x00006a50
        /*0940*/ 	.word	0x0000001a
        /*0944*/ 	.word	0x00000180
        /*0948*/ 	.short	0x010a
        /*094a*/ 	.byte	0xff
	.zero		1


	//   ....[132]....
        /*094c*/ 	.word	0x00007180
        /*0950*/ 	.word	0x00000000
        /*0954*/ 	.word	0x00000000
        /*0958*/ 	.short	0x0101
        /*095a*/ 	.byte	0xff
	.zero		1


	//   ....[133]....
        /*095c*/ 	.word	0x00007190
        /*0960*/ 	.word	0x00000004
        /*0964*/ 	.word	0x00000110
        /*0968*/ 	.short	0x010a
        /*096a*/ 	.byte	0xff
	.zero		1


	//   ....[134]....
        /*096c*/ 	.word	0x00007250
        /*0970*/ 	.word	0x00000004
        /*0974*/ 	.word	0x00000110
        /*0978*/ 	.short	0x010a
        /*097a*/ 	.byte	0xff
	.zero		1


	//   ....[135]....
        /*097c*/ 	.word	0x00007a10
        /*0980*/ 	.word	0x00000000
        /*0984*/ 	.word	0x00000000
        /*0988*/ 	.short	0x0101
        /*098a*/ 	.byte	0xff
	.zero		1


	//   ....[136]....
        /*098c*/ 	.word	0x00007a30
        /*0990*/ 	.word	0x00000002
        /*0994*/ 	.word	0x00000110
        /*0998*/ 	.short	0x010a
        /*099a*/ 	.byte	0xff
	.zero		1


	//   ....[137]....
        /*099c*/ 	.word	0x00007ae0
        /*09a0*/ 	.word	0x00000002
        /*09a4*/ 	.word	0x00000110
        /*09a8*/ 	.short	0x010a
        /*09aa*/ 	.byte	0xff
	.zero		1


	//   ....[138]....
        /*09ac*/ 	.word	0x00008290
        /*09b0*/ 	.word	0x00000000
        /*09b4*/ 	.word	0x00000000
        /*09b8*/ 	.short	0x0101
        /*09ba*/ 	.byte	0xff
	.zero		1


	//   ....[139]....
        /*09bc*/ 	.word	0x000082b0
        /*09c0*/ 	.word	0x00000003
        /*09c4*/ 	.word	0x00000110
        /*09c8*/ 	.short	0x010a
        /*09ca*/ 	.byte	0xff
	.zero		1


	//   ....[140]....
        /*09cc*/ 	.word	0x00008360
        /*09d0*/ 	.word	0x00000003
        /*09d4*/ 	.word	0x00000110
        /*09d8*/ 	.short	0x010a
        /*09da*/ 	.byte	0xff
	.zero		1


	//   ....[141]....
        /*09dc*/ 	.word	0x00008770
        /*09e0*/ 	.word	0x000000ff
        /*09e4*/ 	.word	0x00000000
        /*09e8*/ 	.short	0x0101
        /*09ea*/ 	.byte	0x04
	.zero		1


	//   ....[142]....
        /*09ec*/ 	.word	0x00008b80
        /*09f0*/ 	.word	0x00000000
        /*09f4*/ 	.word	0x00000000
        /*09f8*/ 	.short	0x0101
        /*09fa*/ 	.byte	0xff
	.zero		1


	//   ....[143]....
        /*09fc*/ 	.word	0x00008e30
        /*0a00*/ 	.word	0x000000ff
        /*0a04*/ 	.word	0x00000000
        /*0a08*/ 	.short	0x0101
        /*0a0a*/ 	.byte	0x04
	.zero		1


	//   ....[144]....
        /*0a0c*/ 	.word	0x00008e50
        /*0a10*/ 	.word	0x00000000
        /*0a14*/ 	.word	0x000001d0
        /*0a18*/ 	.short	0x010a
        /*0a1a*/ 	.byte	0xff
	.zero		1


	//   ....[145]....
        /*0a1c*/ 	.word	0x00008eb0
        /*0a20*/ 	.word	0x00000000
        /*0a24*/ 	.word	0x00000088
        /*0a28*/ 	.short	0x010a
        /*0a2a*/ 	.byte	0xff
	.zero		1


	//   ....[146]....
        /*0a2c*/ 	.word	0x00008f10
        /*0a30*/ 	.word	0x00000000
        /*0a34*/ 	.word	0x00000088
        /*0a38*/ 	.short	0x010a
        /*0a3a*/ 	.byte	0xff
	.zero		1


	//   ....[147]....
        /*0a3c*/ 	.word	0x00008f60
        /*0a40*/ 	.word	0x00000003
        /*0a44*/ 	.word	0x00000160
        /*0a48*/ 	.short	0x010a
        /*0a4a*/ 	.byte	0xff
	.zero		1


	//   ....[148]....
        /*0a4c*/ 	.word	0x00008fc0
        /*0a50*/ 	.word	0x00000000
        /*0a54*/ 	.word	0x00000000
        /*0a58*/ 	.short	0x010a
        /*0a5a*/ 	.byte	0xff
	.zero		1


	//   ....[149]....
        /*0a5c*/ 	.word	0x00009020
        /*0a60*/ 	.word	0x00000000
        /*0a64*/ 	.word	0x00000000
        /*0a68*/ 	.short	0x010a
        /*0a6a*/ 	.byte	0xff
	.zero		1


	//   ....[150]....
        /*0a6c*/ 	.word	0x00009080
        /*0a70*/ 	.word	0x00000000
        /*0a74*/ 	.word	0x00000000
        /*0a78*/ 	.short	0x010a
        /*0a7a*/ 	.byte	0xff
	.zero		1


	//   ....[151]....
        /*0a7c*/ 	.word	0x000090e0
        /*0a80*/ 	.word	0x00000000
        /*0a84*/ 	.word	0x00000000
        /*0a88*/ 	.short	0x010a
        /*0a8a*/ 	.byte	0xff
	.zero		1


	//   ....[152]....
        /*0a8c*/ 	.word	0x00009140
        /*0a90*/ 	.word	0x00000000
        /*0a94*/ 	.word	0x00000000
        /*0a98*/ 	.short	0x010a
        /*0a9a*/ 	.byte	0xff
	.zero		1


	//   ....[153]....
        /*0a9c*/ 	.word	0x000091a0
        /*0aa0*/ 	.word	0x00000000
        /*0aa4*/ 	.word	0x00000000
        /*0aa8*/ 	.short	0x010a
        /*0aaa*/ 	.byte	0xff
	.zero		1


	//   ....[154]....
        /*0aac*/ 	.word	0x00009200
        /*0ab0*/ 	.word	0x00000000
        /*0ab4*/ 	.word	0x00000000
        /*0ab8*/ 	.short	0x010a
        /*0aba*/ 	.byte	0xff
	.zero		1


	//   ....[155]....
        /*0abc*/ 	.word	0x00009260
        /*0ac0*/ 	.word	0x00000000
        /*0ac4*/ 	.word	0x00000000
        /*0ac8*/ 	.short	0x010a
        /*0aca*/ 	.byte	0xff
	.zero		1


	//   ....[156]....
        /*0acc*/ 	.word	0x000092c0
        /*0ad0*/ 	.word	0x00000000
        /*0ad4*/ 	.word	0x00000000
        /*0ad8*/ 	.short	0x010a
        /*0ada*/ 	.byte	0xff
	.zero		1


	//   ....[157]....
        /*0adc*/ 	.word	0x00009320
        /*0ae0*/ 	.word	0x00000000
        /*0ae4*/ 	.word	0x00000000
        /*0ae8*/ 	.short	0x010a
        /*0aea*/ 	.byte	0xff
	.zero		1


	//   ....[158]....
        /*0aec*/ 	.word	0x00009380
        /*0af0*/ 	.word	0x00000000
        /*0af4*/ 	.word	0x00000000
        /*0af8*/ 	.short	0x010a
        /*0afa*/ 	.byte	0xff
	.zero		1


	//   ....[159]....
        /*0afc*/ 	.word	0x000093e0
        /*0b00*/ 	.word	0x00000000
        /*0b04*/ 	.word	0x00000000
        /*0b08*/ 	.short	0x010a
        /*0b0a*/ 	.byte	0xff
	.zero		1


	//   ....[160]....
        /*0b0c*/ 	.word	0x00009440
        /*0b10*/ 	.word	0x00000000
        /*0b14*/ 	.word	0x00000000
        /*0b18*/ 	.short	0x010a
        /*0b1a*/ 	.byte	0xff
	.zero		1


	//   ....[161]....
        /*0b1c*/ 	.word	0x000094a0
        /*0b20*/ 	.word	0x00000000
        /*0b24*/ 	.word	0x00000000
        /*0b28*/ 	.short	0x010a
        /*0b2a*/ 	.byte	0xff
	.zero		1


	//   ....[162]....
        /*0b2c*/ 	.word	0x00009500
        /*0b30*/ 	.word	0x00000000
        /*0b34*/ 	.word	0x00000000
        /*0b38*/ 	.short	0x010a
        /*0b3a*/ 	.byte	0xff
	.zero		1


	//   ....[163]....
        /*0b3c*/ 	.word	0x00009560
        /*0b40*/ 	.word	0x00000000
        /*0b44*/ 	.word	0x00000000
        /*0b48*/ 	.short	0x010a
        /*0b4a*/ 	.byte	0xff
	.zero		1


	//   ....[164]....
        /*0b4c*/ 	.word	0x000095b0
        /*0b50*/ 	.word	0x00000002
        /*0b54*/ 	.word	0x000001c0
        /*0b58*/ 	.short	0x010a
        /*0b5a*/ 	.byte	0xff
	.zero		1


	//   ....[165]....
        /*0b5c*/ 	.word	0x00009610
        /*0b60*/ 	.word	0x00000002
        /*0b64*/ 	.word	0x00000170
        /*0b68*/ 	.short	0x010a
        /*0b6a*/ 	.byte	0xff
	.zero		1


	//   ....[166]....
        /*0b6c*/ 	.word	0x00009660
        /*0b70*/ 	.word	0x00000002
        /*0b74*/ 	.word	0x00000160
        /*0b78*/ 	.short	0x010a
        /*0b7a*/ 	.byte	0xff
	.zero		1


	//   ....[167]....
        /*0b7c*/ 	.word	0x000096c0
        /*0b80*/ 	.word	0x00000000
        /*0b84*/ 	.word	0x00000170
        /*0b88*/ 	.short	0x010a
        /*0b8a*/ 	.byte	0xff
	.zero		1


	//   ....[168]....
        /*0b8c*/ 	.word	0x00009710
        /*0b90*/ 	.word	0x00000000
        /*0b94*/ 	.word	0x00000160
        /*0b98*/ 	.short	0x010a
        /*0b9a*/ 	.byte	0xff
	.zero		1


	//   ....[169]....
        /*0b9c*/ 	.word	0x00009770
        /*0ba0*/ 	.word	0x00000002
        /*0ba4*/ 	.word	0x000001a0
        /*0ba8*/ 	.short	0x010a
        /*0baa*/ 	.byte	0xff
	.zero		1


	//   ....[170]....
        /*0bac*/ 	.word	0x000097d0
        /*0bb0*/ 	.word	0x00000000
        /*0bb4*/ 	.word	0x00000000
        /*0bb8*/ 	.short	0x010a
        /*0bba*/ 	.byte	0xff
	.zero		1


	//   ....[171]....
        /*0bbc*/ 	.word	0x00009830
        /*0bc0*/ 	.word	0x00000000
        /*0bc4*/ 	.word	0x00000000
        /*0bc8*/ 	.short	0x010a
        /*0bca*/ 	.byte	0xff
	.zero		1


	//   ....[172]....
        /*0bcc*/ 	.word	0x00009890
        /*0bd0*/ 	.word	0x00000000
        /*0bd4*/ 	.word	0x00000000
        /*0bd8*/ 	.short	0x010a
        /*0bda*/ 	.byte	0xff
	.zero		1


	//   ....[173]....
        /*0bdc*/ 	.word	0x000098f0
        /*0be0*/ 	.word	0x00000000
        /*0be4*/ 	.word	0x00000000
        /*0be8*/ 	.short	0x010a
        /*0bea*/ 	.byte	0xff
	.zero		1


	//   ....[174]....
        /*0bec*/ 	.word	0x00009950
        /*0bf0*/ 	.word	0x00000000
        /*0bf4*/ 	.word	0x00000000
        /*0bf8*/ 	.short	0x010a
        /*0bfa*/ 	.byte	0xff
	.zero		1


	//   ....[175]....
        /*0bfc*/ 	.word	0x000099a0
        /*0c00*/ 	.word	0x00000008
        /*0c04*/ 	.word	0x00000160
        /*0c08*/ 	.short	0x010a
        /*0c0a*/ 	.byte	0xff
	.zero		1


	//   ....[176]....
        /*0c0c*/ 	.word	0x00009a00
        /*0c10*/ 	.word	0x00000000
        /*0c14*/ 	.word	0x00000158
        /*0c18*/ 	.short	0x010a
        /*0c1a*/ 	.byte	0xff
	.zero		1


	//   ....[177]....
        /*0c1c*/ 	.word	0x00009a60
        /*0c20*/ 	.word	0x00000000
        /*0c24*/ 	.word	0x00000130
        /*0c28*/ 	.short	0x010a
        /*0c2a*/ 	.byte	0xff
	.zero		1


	//   ....[178]....
        /*0c2c*/ 	.word	0x00009ac0
        /*0c30*/ 	.word	0x00000000
        /*0c34*/ 	.word	0x00000138
        /*0c38*/ 	.short	0x010a
        /*0c3a*/ 	.byte	0xff
	.zero		1


	//   ....[179]....
        /*0c3c*/ 	.word	0x00009b20
        /*0c40*/ 	.word	0x00000000
        /*0c44*/ 	.word	0x00000140
        /*0c48*/ 	.short	0x010a
        /*0c4a*/ 	.byte	0xff
	.zero		1


	//   ....[180]....
        /*0c4c*/ 	.word	0x00009b80
        /*0c50*/ 	.word	0x00000000
        /*0c54*/ 	.word	0x00000148
        /*0c58*/ 	.short	0x010a
        /*0c5a*/ 	.byte	0xff
	.zero		1


	//   ....[181]....
        /*0c5c*/ 	.word	0x00009be0
        /*0c60*/ 	.word	0x00000000
        /*0c64*/ 	.word	0x00000130
        /*0c68*/ 	.short	0x010a
        /*0c6a*/ 	.byte	0xff
	.zero		1


	//   ....[182]....
        /*0c6c*/ 	.word	0x00009c40
        /*0c70*/ 	.word	0x00000000
        /*0c74*/ 	.word	0x00000138
        /*0c78*/ 	.short	0x010a
        /*0c7a*/ 	.byte	0xff
	.zero		1


	//   ....[183]....
        /*0c7c*/ 	.word	0x00009ca0
        /*0c80*/ 	.word	0x00000000
        /*0c84*/ 	.word	0x00000140
        /*0c88*/ 	.short	0x010a
        /*0c8a*/ 	.byte	0xff
	.zero		1


	//   ....[184]....
        /*0c8c*/ 	.word	0x00009cf0
        /*0c90*/ 	.word	0x00000003
        /*0c94*/ 	.word	0x00000160
        /*0c98*/ 	.short	0x010a
        /*0c9a*/ 	.byte	0xff
	.zero		1


	//   ....[185]....
        /*0c9c*/ 	.word	0x00009d50
        /*0ca0*/ 	.word	0x00000000
        /*0ca4*/ 	.word	0x00000110
        /*0ca8*/ 	.short	0x010a
        /*0caa*/ 	.byte	0xff
	.zero		1


	//   ....[186]....
        /*0cac*/ 	.word	0x00009da0
        /*0cb0*/ 	.word	0x0000001a
        /*0cb4*/ 	.word	0x00000180
        /*0cb8*/ 	.short	0x010a
        /*0cba*/ 	.byte	0xff
	.zero		1


	//   ....[187]....
        /*0cbc*/ 	.word	0x00009df0
        /*0cc0*/ 	.word	0x00000004
        /*0cc4*/ 	.word	0x00000110
        /*0cc8*/ 	.short	0x010a
        /*0cca*/ 	.byte	0xff
	.zero		1


	//   ....[188]....
        /*0ccc*/ 	.word	0x00009e40
        /*0cd0*/ 	.word	0x00000002
        /*0cd4*/ 	.word	0x00000110
        /*0cd8*/ 	.short	0x010a
        /*0cda*/ 	.byte	0xff
	.zero		1


	//   ....[189]....
        /*0cdc*/ 	.word	0x00009e90
        /*0ce0*/ 	.word	0x00000003
        /*0ce4*/ 	.word	0x00000110
        /*0ce8*/ 	.short	0x010a
        /*0cea*/ 	.byte	0xff
	.zero		1


	//----- nvinfo : EIATTR_NUM_MBARRIERS
	.align		4
.L_47:
        /*0cec*/ 	.byte	0x03, 0x38
        /*0cee*/ 	.short	0x003c


	//----- nvinfo : EIATTR_EXIT_INSTR_OFFSETS
	.align		4
        /*0cf0*/ 	.byte	0x04, 0x1c
        /*0cf2*/ 	.short	(.L_49 - .L_48)


	//   ....[0]....
.L_48:
        /*0cf4*/ 	.word	0x00003230


	//   ....[1]....
        /*0cf8*/ 	.word	0x00003740


	//   ....[2]....
        /*0cfc*/ 	.word	0x000037a0


	//   ....[3]....
        /*0d00*/ 	.word	0x00004640


	//   ....[4]....
        /*0d04*/ 	.word	0x00005870


	//   ....[5]....
        /*0d08*/ 	.word	0x000058b0


	//   ....[6]....
        /*0d0c*/ 	.word	0x00008d10


	//   ....[7]....
        /*0d10*/ 	.word	0x00008d90


	//   ....[8]....
        /*0d14*/ 	.word	0x00008dc0


	//   ....[9]....
        /*0d18*/ 	.word	0x00008e40


	//----- nvinfo : EIATTR_MAX_THREADS
	.align		4
.L_49:
        /*0d1c*/ 	.byte	0x04, 0x05
        /*0d1e*/ 	.short	(.L_51 - .L_50)
.L_50:
        /*0d20*/ 	.word	0x00000100
        /*0d24*/ 	.word	0x00000001
        /*0d28*/ 	.word	0x00000001


	//----- nvinfo : EIATTR_CRS_STACK_SIZE
	.align		4
.L_51:
        /*0d2c*/ 	.byte	0x04, 0x1e
        /*0d2e*/ 	.short	(.L_53 - .L_52)
.L_52:
        /*0d30*/ 	.word	0x00000000


	//----- nvinfo : EIATTR_CBANK_PARAM_SIZE
	.align		4
.L_53:
        /*0d34*/ 	.byte	0x03, 0x19
        /*0d36*/ 	.short	0x0800


	//----- nvinfo : EIATTR_PARAM_CBANK
	.align		4
        /*0d38*/ 	.byte	0x04, 0x0a
        /*0d3a*/ 	.short	(.L_55 - .L_54)
	.align		4
.L_54:
        /*0d3c*/ 	.word	index@(.nv.constant0._ZN7cutlass13device_kernelINS_4gemm6kernel13GemmUniversalIN4cute5tupleIJiiiiEEENS1_10collective13CollectiveMmaINS1_35MainloopSm100TmaUmmaWarpSpecializedILi17ELi2ELi4ENS5_IJNS4_1CILi2EEENSA_ILi1EEESC_EEEEENS5_IJNSA_ILi64EEENSA_ILi128EEENSA_ILi32EEEEEENS_10bfloat16_tENS5_IJlSC_lEEESJ_SK_NS4_8TiledMMAINS4_8MMA_AtomIJNS4_20SM100_MMA_F16BF16_SSISJ_SJ_fLi64ELi128ELNS4_4UMMA5MajorE0ELSP_0ELNSO_7ScaleInE0ELSQ_0EEEEEENS4_6LayoutINS5_IJSC_SC_SC_EEENS5_IJNSA_ILi0EEESV_SV_EEEEENS5_IJNS4_10UnderscoreESY_SY_EEEEENS4_13SM90_TMA_LOADENS4_14ComposedLayoutINS4_7SwizzleILi2ELi4ELi3EEENS4_18smem_ptr_flag_bitsILi16EEENST_INS5_IJNSA_ILi8EEESH_EEENS5_IJSH_SC_EEEEEEEvNS4_8identityENS4_23SM90_TMA_LOAD_MULTICASTES1B_vS1C_EENS_8epilogue10collective18CollectiveEpilogueINS1F_23Sm100TmaWarpSpecializedILi4ELi2ELi16ELb1ELb0EEEJSI_NS5_IJNST_ISF_SC_EENST_ISH_SC_EEEEESJ_SK_SJ_SK_NS1F_6fusion15FusionCallbacksIS1J_NS1N_17LinearCombinationISJ_fSJ_fLNS_15FloatRoundStyleE2EEESI_S1M_JEEENS4_5SM1004TMEM4LOAD26SM100_TMEM_LOAD_16dp256b4xES11_S1B_NS4_17SM75_U32x4_LDSM_NENS4_14SM90_TMA_STOREES1B_NS4_17SM90_U32x4_STSM_NENS4_39AutoVectorizingCopyWithAssumedAlignmentILi128EEEEEEvvEEEEvNT_6ParamsE)
        /*0d40*/ 	.short	0x0380
        /*0d42*/ 	.short	0x0800


	//----- nvinfo : EIATTR_SW_WAR
	.align		4
.L_55:
        /*0d44*/ 	.byte	0x04, 0x36
        /*0d46*/ 	.short	(.L_57 - .L_56)
.L_56:
        /*0d48*/ 	.word	0x00000008
.L_57:


//--------------------- .nv.callgraph             --------------------------
	.section	.nv.callgraph,"",@"SHT_CUDA_CALLGRAPH"
	.align	4
	.sectionentsize	8
	.align		4
        /*0000*/ 	.word	0x00000000
	.align		4
        /*0004*/ 	.word	0xffffffff
	.align		4
        /*0008*/ 	.word	index@(_ZN7cutlass13device_kernelINS_4gemm6kernel13GemmUniversalIN4cute5tupleIJiiiiEEENS1_10collective13CollectiveMmaINS1_35MainloopSm100TmaUmmaWarpSpecializedILi17ELi2ELi4ENS5_IJNS4_1CILi2EEENSA_ILi1EEESC_EEEEENS5_IJNSA_ILi64EEENSA_ILi128EEENSA_ILi32EEEEEENS_10bfloat16_tENS5_IJlSC_lEEESJ_SK_NS4_8TiledMMAINS4_8MMA_AtomIJNS4_20SM100_MMA_F16BF16_SSISJ_SJ_fLi64ELi128ELNS4_4UMMA5MajorE0ELSP_0ELNSO_7ScaleInE0ELSQ_0EEEEEENS4_6LayoutINS5_IJSC_SC_SC_EEENS5_IJNSA_ILi0EEESV_SV_EEEEENS5_IJNS4_10UnderscoreESY_SY_EEEEENS4_13SM90_TMA_LOADENS4_14ComposedLayoutINS4_7SwizzleILi2ELi4ELi3EEENS4_18smem_ptr_flag_bitsILi16EEENST_INS5_IJNSA_ILi8EEESH_EEENS5_IJSH_SC_EEEEEEEvNS4_8identityENS4_23SM90_TMA_LOAD_MULTICASTES1B_vS1C_EENS_8epilogue10collective18CollectiveEpilogueINS1F_23Sm100TmaWarpSpecializedILi4ELi2ELi16ELb1ELb0EEEJSI_NS5_IJNST_ISF_SC_EENST_ISH_SC_EEEEESJ_SK_SJ_SK_NS1F_6fusion15FusionCallbacksIS1J_NS1N_17LinearCombinationISJ_fSJ_fLNS_15FloatRoundStyleE2EEESI_S1M_JEEENS4_5SM1004TMEM4LOAD26SM100_TMEM_LOAD_16dp256b4xES11_S1B_NS4_17SM75_U32x4_LDSM_NENS4_14SM90_TMA_STOREES1B_NS4_17SM90_U32x4_STSM_NENS4_39AutoVectorizingCopyWithAssumedAlignmentILi128EEEEEEvvEEEEvNT_6ParamsE)
	.align		4
        /*000c*/ 	.word	index@(__assertfail)
	.align		4
        /*0010*/ 	.word	0x00000000
	.align		4
        /*0014*/ 	.word	0xfffffffe
	.align		4
        /*0018*/ 	.word	0x00000000
	.align		4
        /*001c*/ 	.word	0xfffffffd
	.align		4
        /*0020*/ 	.word	0x00000000
	.align		4
        /*0024*/ 	.word	0xfffffffc


//--------------------- .nv.constant4             --------------------------
	.section	.nv.constant4,"a",@progbits
	.align	8
	.align		8
.nv.constant4:
        /*0000*/ 	.dword	__assertfail
	.align		8
        /*0008*/ 	.dword	__unnamed_1
	.align		8
        /*0010*/ 	.dword	__unnamed_2
	.align		8
        /*0018*/ 	.dword	_ZN40_INTERNAL_18f77b51_4_k_cu_76403729_190184cuda3std3__45__cpo5beginE
	.align		8
        /*0020*/ 	.dword	_ZN40_INTERNAL_18f77b51_4_k_cu_76403729_190184cuda3std3__45__cpo3endE
	.align		8
        /*0028*/ 	.dword	_ZN40_INTERNAL_18f77b51_4_k_cu_76403729_190184cuda3std3__45__cpo6cbeginE
	.align		8
        /*0030*/ 	.dword	_ZN40_INTERNAL_18f77b51_4_k_cu_76403729_190184cuda3std3__45__cpo4cendE
	.align		8
        /*0038*/ 	.dword	_ZN40_INTERNAL_18f77b51_4_k_cu_76403729_190184cuda3std3__442_GLOBAL__N__18f77b51_4_k_cu_76403729_190186ignoreE
	.align		8
        /*0040*/ 	.dword	_ZN40_INTERNAL_18f77b51_4_k_cu_76403729_190184cuda3std3__419piecewise_constructE
	.align		8
        /*0048*/ 	.dword	_ZN40_INTERNAL_18f77b51_4_k_cu_76403729_190184cuda3std3__48in_placeE
	.align		8
        /*0050*/ 	.dword	_ZN40_INTERNAL_18f77b51_4_k_cu_76403729_190184cuda3std6ranges3__45__cpo4swapE
	.align		8
        /*0058*/ 	.dword	_ZN40_INTERNAL_18f77b51_4_k_cu_76403729_190184cuda3std6ranges3__45__cpo9iter_moveE
	.align		8
        /*0060*/ 	.dword	_ZN40_INTERNAL_18f77b51_4_k_cu_76403729_190184cute7productE
	.align		8
        /*0068*/ 	.dword	_ZN40_INTERNAL_18f77b51_4_k_cu_76403729_190184cute1_E
	.align		8
        /*0070*/ 	.dword	$str$25
	.align		8
        /*0078*/ 	.dword	$str$26
	.align		8
        /*0080*/ 	.dword	$str$27
	.align		8
        /*0088*/ 	.dword	$str$28


//--------------------- .text._ZN7cutlass13device_kernelINS_4gemm6kernel13GemmUniversalIN4cute5tupleIJiiiiEEENS1_10collective13CollectiveMmaINS1_35MainloopSm100TmaUmmaWarpSpecializedILi17ELi2ELi4ENS5_IJNS4_1CILi2EEENSA_ILi1EEESC_EEEEENS5_IJNSA_ILi64EEENSA_ILi128EEENSA_ILi32EEEEEENS_10bfloat16_tENS5_IJlSC_lEEESJ_SK_NS4_8TiledMMAINS4_8MMA_AtomIJNS4_20SM100_MMA_F16BF16_SSISJ_SJ_fLi64ELi128ELNS4_4UMMA5MajorE0ELSP_0ELNSO_7ScaleInE0ELSQ_0EEEEEENS4_6LayoutINS5_IJSC_SC_SC_EEENS5_IJNSA_ILi0EEESV_SV_EEEEENS5_IJNS4_10UnderscoreESY_SY_EEEEENS4_13SM90_TMA_LOADENS4_14ComposedLayoutINS4_7SwizzleILi2ELi4ELi3EEENS4_18smem_ptr_flag_bitsILi16EEENST_INS5_IJNSA_ILi8EEESH_EEENS5_IJSH_SC_EEEEEEEvNS4_8identityENS4_23SM90_TMA_LOAD_MULTICASTES1B_vS1C_EENS_8epilogue10collective18CollectiveEpilogueINS1F_23Sm100TmaWarpSpecializedILi4ELi2ELi16ELb1ELb0EEEJSI_NS5_IJNST_ISF_SC_EENST_ISH_SC_EEEEESJ_SK_SJ_SK_NS1F_6fusion15FusionCallbacksIS1J_NS1N_17LinearCombinationISJ_fSJ_fLNS_15FloatRoundStyleE2EEESI_S1M_JEEENS4_5SM1004TMEM4LOAD26SM100_TMEM_LOAD_16dp256b4xES11_S1B_NS4_17SM75_U32x4_LDSM_NENS4_14SM90_TMA_STOREES1B_NS4_17SM90_U32x4_STSM_NENS4_39AutoVectorizingCopyWithAssumedAlignmentILi128EEEEEEvvEEEEvNT_6ParamsE --------------------------
	.section	.text._ZN7cutlass13device_kernelINS_4gemm6kernel13GemmUniversalIN4cute5tupleIJiiiiEEENS1_10collective13CollectiveMmaINS1_35MainloopSm100TmaUmmaWarpSpecializedILi17ELi2ELi4ENS5_IJNS4_1CILi2EEENSA_ILi1EEESC_EEEEENS5_IJNSA_ILi64EEENSA_ILi128EEENSA_ILi32EEEEEENS_10bfloat16_tENS5_IJlSC_lEEESJ_SK_NS4_8TiledMMAINS4_8MMA_AtomIJNS4_20SM100_MMA_F16BF16_SSISJ_SJ_fLi64ELi128ELNS4_4UMMA5MajorE0ELSP_0ELNSO_7ScaleInE0ELSQ_0EEEEEENS4_6LayoutINS5_IJSC_SC_SC_EEENS5_IJNSA_ILi0EEESV_SV_EEEEENS5_IJNS4_10UnderscoreESY_SY_EEEEENS4_13SM90_TMA_LOADENS4_14ComposedLayoutINS4_7SwizzleILi2ELi4ELi3EEENS4_18smem_ptr_flag_bitsILi16EEENST_INS5_IJNSA_ILi8EEESH_EEENS5_IJSH_SC_EEEEEEEvNS4_8identityENS4_23SM90_TMA_LOAD_MULTICASTES1B_vS1C_EENS_8epilogue10collective18CollectiveEpilogueINS1F_23Sm100TmaWarpSpecializedILi4ELi2ELi16ELb1ELb0EEEJSI_NS5_IJNST_ISF_SC_EENST_ISH_SC_EEEEESJ_SK_SJ_SK_NS1F_6fusion15FusionCallbacksIS1J_NS1N_17LinearCombinationISJ_fSJ_fLNS_15FloatRoundStyleE2EEESI_S1M_JEEENS4_5SM1004TMEM4LOAD26SM100_TMEM_LOAD_16dp256b4xES11_S1B_NS4_17SM75_U32x4_LDSM_NENS4_14SM90_TMA_STOREES1B_NS4_17SM90_U32x4_STSM_NENS4_39AutoVectorizingCopyWithAssumedAlignmentILi128EEEEEEvvEEEEvNT_6ParamsE,"ax",@progbits
	.align	128
.text._ZN7cutlass13device_kernelINS_4gemm6kernel13GemmUniversalIN4cute5tupleIJiiiiEEENS1_10collective13CollectiveMmaINS1_35MainloopSm100TmaUmmaWarpSpecializedILi17ELi2ELi4ENS5_IJNS4_1CILi2EEENSA_ILi1EEESC_EEEEENS5_IJNSA_ILi64EEENSA_ILi128EEENSA_ILi32EEEEEENS_10bfloat16_tENS5_IJlSC_lEEESJ_SK_NS4_8TiledMMAINS4_8MMA_AtomIJNS4_20SM100_MMA_F16BF16_SSISJ_SJ_fLi64ELi128ELNS4_4UMMA5MajorE0ELSP_0ELNSO_7ScaleInE0ELSQ_0EEEEEENS4_6LayoutINS5_IJSC_SC_SC_EEENS5_IJNSA_ILi0EEESV_SV_EEEEENS5_IJNS4_10UnderscoreESY_SY_EEEEENS4_13SM90_TMA_LOADENS4_14ComposedLayoutINS4_7SwizzleILi2ELi4ELi3EEENS4_18smem_ptr_flag_bitsILi16EEENST_INS5_IJNSA_ILi8EEESH_EEENS5_IJSH_SC_EEEEEEEvNS4_8identityENS4_23SM90_TMA_LOAD_MULTICASTES1B_vS1C_EENS_8epilogue10collective18CollectiveEpilogueINS1F_23Sm100TmaWarpSpecializedILi4ELi2ELi16ELb1ELb0EEEJSI_NS5_IJNST_ISF_SC_EENST_ISH_SC_EEEEESJ_SK_SJ_SK_NS1F_6fusion15FusionCallbacksIS1J_NS1N_17LinearCombinationISJ_fSJ_fLNS_15FloatRoundStyleE2EEESI_S1M_JEEENS4_5SM1004TMEM4LOAD26SM100_TMEM_LOAD_16dp256b4xES11_S1B_NS4_17SM75_U32x4_LDSM_NENS4_14SM90_TMA_STOREES1B_NS4_17SM90_U32x4_STSM_NENS4_39AutoVectorizingCopyWithAssumedAlignmentILi128EEEEEEvvEEEEvNT_6ParamsE:
        .type           _ZN7cutlass13device_kernelINS_4gemm6kernel13GemmUniversalIN4cute5tupleIJiiiiEEENS1_10collective13CollectiveMmaINS1_35MainloopSm100TmaUmmaWarpSpecializedILi17ELi2ELi4ENS5_IJNS4_1CILi2EEENSA_ILi1EEESC_EEEEENS5_IJNSA_ILi64EEENSA_ILi128EEENSA_ILi32EEEEEENS_10bfloat16_tENS5_IJlSC_lEEESJ_SK_NS4_8TiledMMAINS4_8MMA_AtomIJNS4_20SM100_MMA_F16BF16_SSISJ_SJ_fLi64ELi128ELNS4_4UMMA5MajorE0ELSP_0ELNSO_7ScaleInE0ELSQ_0EEEEEENS4_6LayoutINS5_IJSC_SC_SC_EEENS5_IJNSA_ILi0EEESV_SV_EEEEENS5_IJNS4_10UnderscoreESY_SY_EEEEENS4_13SM90_TMA_LOADENS4_14ComposedLayoutINS4_7SwizzleILi2ELi4ELi3EEENS4_18smem_ptr_flag_bitsILi16EEENST_INS5_IJNSA_ILi8EEESH_EEENS5_IJSH_SC_EEEEEEEvNS4_8identityENS4_23SM90_TMA_LOAD_MULTICASTES1B_vS1C_EENS_8epilogue10collective18CollectiveEpilogueINS1F_23Sm100TmaWarpSpecializedILi4ELi2ELi16ELb1ELb0EEEJSI_NS5_IJNST_ISF_SC_EENST_ISH_SC_EEEEESJ_SK_SJ_SK_NS1F_6fusion15FusionCallbacksIS1J_NS1N_17LinearCombinationISJ_fSJ_fLNS_15FloatRoundStyleE2EEESI_S1M_JEEENS4_5SM1004TMEM4LOAD26SM100_TMEM_LOAD_16dp256b4xES11_S1B_NS4_17SM75_U32x4_LDSM_NENS4_14SM90_TMA_STOREES1B_NS4_17SM90_U32x4_STSM_NENS4_39AutoVectorizingCopyWithAssumedAlignmentILi128EEEEEEvvEEEEvNT_6ParamsE,@function
        .size           _ZN7cutlass13device_kernelINS_4gemm6kernel13GemmUniversalIN4cute5tupleIJiiiiEEENS1_10collective13CollectiveMmaINS1_35MainloopSm100TmaUmmaWarpSpecializedILi17ELi2ELi4ENS5_IJNS4_1CILi2EEENSA_ILi1EEESC_EEEEENS5_IJNSA_ILi64EEENSA_ILi128EEENSA_ILi32EEEEEENS_10bfloat16_tENS5_IJlSC_lEEESJ_SK_NS4_8TiledMMAINS4_8MMA_AtomIJNS4_20SM100_MMA_F16BF16_SSISJ_SJ_fLi64ELi128ELNS4_4UMMA5MajorE0ELSP_0ELNSO_7ScaleInE0ELSQ_0EEEEEENS4_6LayoutINS5_IJSC_SC_SC_EEENS5_IJNSA_ILi0EEESV_SV_EEEEENS5_IJNS4_10UnderscoreESY_SY_EEEEENS4_13SM90_TMA_LOADENS4_14ComposedLayoutINS4_7SwizzleILi2ELi4ELi3EEENS4_18smem_ptr_flag_bitsILi16EEENST_INS5_IJNSA_ILi8EEESH_EEENS5_IJSH_SC_EEEEEEEvNS4_8identityENS4_23SM90_TMA_LOAD_MULTICASTES1B_vS1C_EENS_8epilogue10collective18CollectiveEpilogueINS1F_23Sm100TmaWarpSpecializedILi4ELi2ELi16ELb1ELb0EEEJSI_NS5_IJNST_ISF_SC_EENST_ISH_SC_EEEEESJ_SK_SJ_SK_NS1F_6fusion15FusionCallbacksIS1J_NS1N_17LinearCombinationISJ_fSJ_fLNS_15FloatRoundStyleE2EEESI_S1M_JEEENS4_5SM1004TMEM4LOAD26SM100_TMEM_LOAD_16dp256b4xES11_S1B_NS4_17SM75_U32x4_LDSM_NENS4_14SM90_TMA_STOREES1B_NS4_17SM90_U32x4_STSM_NENS4_39AutoVectorizingCopyWithAssumedAlignmentILi128EEEEEEvvEEEEvNT_6ParamsE,(.L_x_223 - _ZN7cutlass13device_kernelINS_4gemm6kernel13GemmUniversalIN4cute5tupleIJiiiiEEENS1_10collective13CollectiveMmaINS1_35MainloopSm100TmaUmmaWarpSpecializedILi17ELi2ELi4ENS5_IJNS4_1CILi2EEENSA_ILi1EEESC_EEEEENS5_IJNSA_ILi64EEENSA_ILi128EEENSA_ILi32EEEEEENS_10bfloat16_tENS5_IJlSC_lEEESJ_SK_NS4_8TiledMMAINS4_8MMA_AtomIJNS4_20SM100_MMA_F16BF16_SSISJ_SJ_fLi64ELi128ELNS4_4UMMA5MajorE0ELSP_0ELNSO_7ScaleInE0ELSQ_0EEEEEENS4_6LayoutINS5_IJSC_SC_SC_EEENS5_IJNSA_ILi0EEESV_SV_EEEEENS5_IJNS4_10UnderscoreESY_SY_EEEEENS4_13SM90_TMA_LOADENS4_14ComposedLayoutINS4_7SwizzleILi2ELi4ELi3EEENS4_18smem_ptr_flag_bitsILi16EEENST_INS5_IJNSA_ILi8EEESH_EEENS5_IJSH_SC_EEEEEEEvNS4_8identityENS4_23SM90_TMA_LOAD_MULTICASTES1B_vS1C_EENS_8epilogue10collective18CollectiveEpilogueINS1F_23Sm100TmaWarpSpecializedILi4ELi2ELi16ELb1ELb0EEEJSI_NS5_IJNST_ISF_SC_EENST_ISH_SC_EEEEESJ_SK_SJ_SK_NS1F_6fusion15FusionCallbacksIS1J_NS1N_17LinearCombinationISJ_fSJ_fLNS_15FloatRoundStyleE2EEESI_S1M_JEEENS4_5SM1004TMEM4LOAD26SM100_TMEM_LOAD_16dp256b4xES11_S1B_NS4_17SM75_U32x4_LDSM_NENS4_14SM90_TMA_STOREES1B_NS4_17SM90_U32x4_STSM_NENS4_39AutoVectorizingCopyWithAssumedAlignmentILi128EEEEEEvvEEEEvNT_6ParamsE)
        .other          _ZN7cutlass13device_kernelINS_4gemm6kernel13GemmUniversalIN4cute5tupleIJiiiiEEENS1_10collective13CollectiveMmaINS1_35MainloopSm100TmaUmmaWarpSpecializedILi17ELi2ELi4ENS5_IJNS4_1CILi2EEENSA_ILi1EEESC_EEEEENS5_IJNSA_ILi64EEENSA_ILi128EEENSA_ILi32EEEEEENS_10bfloat16_tENS5_IJlSC_lEEESJ_SK_NS4_8TiledMMAINS4_8MMA_AtomIJNS4_20SM100_MMA_F16BF16_SSISJ_SJ_fLi64ELi128ELNS4_4UMMA5MajorE0ELSP_0ELNSO_7ScaleInE0ELSQ_0EEEEEENS4_6LayoutINS5_IJSC_SC_SC_EEENS5_IJNSA_ILi0EEESV_SV_EEEEENS5_IJNS4_10UnderscoreESY_SY_EEEEENS4_13SM90_TMA_LOADENS4_14ComposedLayoutINS4_7SwizzleILi2ELi4ELi3EEENS4_18smem_ptr_flag_bitsILi16EEENST_INS5_IJNSA_ILi8EEESH_EEENS5_IJSH_SC_EEEEEEEvNS4_8identityENS4_23SM90_TMA_LOAD_MULTICASTES1B_vS1C_EENS_8epilogue10collective18CollectiveEpilogueINS1F_23Sm100TmaWarpSpecializedILi4ELi2ELi16ELb1ELb0EEEJSI_NS5_IJNST_ISF_SC_EENST_ISH_SC_EEEEESJ_SK_SJ_SK_NS1F_6fusion15FusionCallbacksIS1J_NS1N_17LinearCombinationISJ_fSJ_fLNS_15FloatRoundStyleE2EEESI_S1M_JEEENS4_5SM1004TMEM4LOAD26SM100_TMEM_LOAD_16dp256b4xES11_S1B_NS4_17SM75_U32x4_LDSM_NENS4_14SM90_TMA_STOREES1B_NS4_17SM90_U32x4_STSM_NENS4_39AutoVectorizingCopyWithAssumedAlignmentILi128EEEEEEvvEEEEvNT_6ParamsE,@"STO_CUDA_ENTRY STV_DEFAULT"
_ZN7cutlass13device_kernelINS_4gemm6kernel13GemmUniversalIN4cute5tupleIJiiiiEEENS1_10collective13CollectiveMmaINS1_35MainloopSm100TmaUmmaWarpSpecializedILi17ELi2ELi4ENS5_IJNS4_1CILi2EEENSA_ILi1EEESC_EEEEENS5_IJNSA_ILi64EEENSA_ILi128EEENSA_ILi32EEEEEENS_10bfloat16_tENS5_IJlSC_lEEESJ_SK_NS4_8TiledMMAINS4_8MMA_AtomIJNS4_20SM100_MMA_F16BF16_SSISJ_SJ_fLi64ELi128ELNS4_4UMMA5MajorE0ELSP_0ELNSO_7ScaleInE0ELSQ_0EEEEEENS4_6LayoutINS5_IJSC_SC_SC_EEENS5_IJNSA_ILi0EEESV_SV_EEEEENS5_IJNS4_10UnderscoreESY_SY_EEEEENS4_13SM90_TMA_LOADENS4_14ComposedLayoutINS4_7SwizzleILi2ELi4ELi3EEENS4_18smem_ptr_flag_bitsILi16EEENST_INS5_IJNSA_ILi8EEESH_EEENS5_IJSH_SC_EEEEEEEvNS4_8identityENS4_23SM90_TMA_LOAD_MULTICASTES1B_vS1C_EENS_8epilogue10collective18CollectiveEpilogueINS1F_23Sm100TmaWarpSpecializedILi4ELi2ELi16ELb1ELb0EEEJSI_NS5_IJNST_ISF_SC_EENST_ISH_SC_EEEEESJ_SK_SJ_SK_NS1F_6fusion15FusionCallbacksIS1J_NS1N_17LinearCombinationISJ_fSJ_fLNS_15FloatRoundStyleE2EEESI_S1M_JEEENS4_5SM1004TMEM4LOAD26SM100_TMEM_LOAD_16dp256b4xES11_S1B_NS4_17SM75_U32x4_LDSM_NENS4_14SM90_TMA_STOREES1B_NS4_17SM90_U32x4_STSM_NENS4_39AutoVectorizingCopyWithAssumedAlignmentILi128EEEEEEvvEEEEvNT_6ParamsE:
[----:B------:R-:W1:Y:S01]  /*0000*/  LDC R1, c[0x0][0x37c] ;  /* 0x0000df00ff017b82 */ /* 0x000e620000000800 */
[----:B------:R-:W2:Y:S01]  /*0010*/  S2R R57, SR_TID.X ;  /* 0x0000000000397919 */ /* 0x000ea20000002100 */
[----:B------:R-:W3:Y:S01]  /*0020*/  LDCU.64 UR8, c[0x0][0x890] ;  /* 0x00011200ff0877ac */ /* 0x000ee20008000a00 */
[----:B------:R-:W-:Y:S02]  /*0030*/  PRMT R45, RZ, 0x7610, R45 ;  /* 0x00007610ff2d7816 */ /* 0x000fe4000000002d */
[----:B------:R-:W-:Y:S01]  /*0040*/  ELECT P3, URZ, PT ;  /* 0x0000000000ff782f */ /* 0x000fe20003860000 */
[----:B---3--:R-:W-:-:S04]  /*0050*/  UISETP.NE.U32.AND UP0, UPT, UR8, URZ, UPT ;  /* 0x000000ff0800728c */ /* 0x008fc8000bf05070 */
[----:B------:R-:W-:Y:S01]  /*0060*/  UISETP.NE.AND.EX UP0, UPT, UR9, URZ, UPT, UP0 ;  /* 0x000000ff0900728c */ /* 0x000fe2000bf05300 */
[----:B--2---:R-:W-:-:S05]  /*0070*/  SHF.R.U32.HI R46, RZ, 0x5, R57 ;  /* 0x00000005ff2e7819 */ /* 0x004fca0000011639 */
[----:B------:R-:W2:Y:S02]  /*0080*/  SHFL.IDX PT, R0, R46, RZ, 0x1f ;  /* 0x00001fff2e007589 */ /* 0x000ea400000e0000 */
[----:B--2---:R-:W-:Y:S01]  /*0090*/  R2UR UR18, R0 ;  /* 0x00000000001272ca */ /* 0x004fe200000e0000 */
[----:B-1----:R-:W-:-:S14]  /*00a0*/  BRA.U UP0, `(.L_x_0) ;  /* 0x0000000100307547 */ /* 0x002fdc000b800000 */
[----:B------:R-:W1:Y:S02]  /*00b0*/  LDCU.64 UR4, c[0x0][0x888] ;  /* 0x00011100ff0477ac */ /* 0x000e640008000a00 */
[----:B-1----:R-:W-:-:S04]  /*00c0*/  UISETP.NE.U32.AND UP0, UPT, UR4, URZ, UPT ;  /* 0x000000ff0400728c */ /* 0x002fc8000bf05070 */
[----:B------:R-:W-:-:S09]  /*00d0*/  UISETP.NE.AND.EX UP0, UPT, UR5, URZ, UPT, UP0 ;  /* 0x000000ff0500728c */ /* 0x000fd2000bf05300 */
[----:B------:R-:W-:Y:S05]  /*00e0*/  BRA.U !UP0, `(.L_x_1) ;  /* 0x0000000108147547 */ /* 0x000fea000b800000 */
[----:B------:R-:W1:Y:S01]  /*00f0*/  LDC.64 R2, c[0x0][0x888] ;  /* 0x00022200ff027b82 */ /* 0x000e620000000a00 */
[----:B------:R-:W1:Y:S02]  /*0100*/  LDCU.64 UR4, c[0x0][0x358] ;  /* 0x00006b00ff0477ac */ /* 0x000e640008000a00 */
[----:B-1----:R1:W5:Y:S01]  /*0110*/  LDG.E R27, desc[UR4][R2.64] ;  /* 0x00000004021b7981 */ /* 0x002362000c1e1900 */
[----:B------:R-:W-:Y:S01]  /*0120*/  HFMA2 R45, -RZ, RZ, 0, 5.9604644775390625e-08 ;  /* 0x00000001ff2d7431 */ /* 0x000fe200000001ff */
[----:B------:R-:W-:Y:S05]  /*0130*/  BRA `(.L_x_0) ;  /* 0x00000000000c7947 */ /* 0x000fea0003800000 */
.L_x_1:
[----:B------:R-:W1:Y:S01]  /*0140*/  LDCU UR4, c[0x0][0x880] ;  /* 0x00011000ff0477ac */ /* 0x000e620008000800 */
[----:B------:R-:W-:Y:S01]  /*0150*/  HFMA2 R45, -RZ, RZ, 0, 5.9604644775390625e-08 ;  /* 0x00000001ff2d7431 */ /* 0x000fe200000001ff */
[----:B-1----:R-:W-:-:S07]  /*0160*/  MOV R27, UR4 ;  /* 0x00000004001b7c02 */ /* 0x002fce0008000f00 */
.L_x_0:
[----:B------:R-:W2:Y:S02]  /*0170*/  LDCU.64 UR4, c[0x0][0x8b0] ;  /* 0x00011600ff0477ac */ /* 0x000ea40008000a00 */
[----:B--2---:R-:W-:-:S04]  /*0180*/  UISETP.NE.U32.AND UP0, UPT, UR4, URZ, UPT ;  /* 0x000000ff0400728c */ /* 0x004fc8000bf05070 */
[----:B------:R-:W-:-:S09]  /*0190*/  UISETP.NE.AND.EX UP0, UPT, UR5, URZ, UPT, UP0 ;  /* 0x000000ff0500728c */ /* 0x000fd2000bf05300 */
[----:B------:R-:W-:Y:S05]  /*01a0*/  BRA.U UP0, `(.L_x_2) ;  /* 0x0000000100287547 */ /* 0x000fea000b800000 */
[----:B------:R-:W2:Y:S02]  /*01b0*/  LDCU.64 UR4, c[0x0][0x8a8] ;  /* 0x00011500ff0477ac */ /* 0x000ea40008000a00 */
[----:B--2---:R-:W-:-:S04]  /*01c0*/  UISETP.NE.U32.AND UP0, UPT, UR4, URZ, UPT ;  /* 0x000000ff0400728c */ /* 0x004fc8000bf05070 */
[----:B------:R-:W-:-:S09]  /*01d0*/  UISETP.NE.AND.EX UP0, UPT, UR5, URZ, UPT, UP0 ;  /* 0x000000ff0500728c */ /* 0x000fd2000bf05300 */
[----:B------:R-:W-:Y:S05]  /*01e0*/  BRA.U !UP0, `(.L_x_3) ;  /* 0x0000000108107547 */ /* 0x000fea000b800000 */
[----:B------:R-:W2:Y:S01]  /*01f0*/  LDC.64 R24, c[0x0][0x8a8] ;  /* 0x00022a00ff187b82 */ /* 0x000ea20000000a00 */
[----:B------:R-:W2:Y:S02]  /*0200*/  LDCU.64 UR4, c[0x0][0x358] ;  /* 0x00006b00ff0477ac */ /* 0x000ea40008000a00 */
[----:B--2---:R2:W5:Y:S01]  /*0210*/  LDG.E R24, desc[UR4][R24.64] ;  /* 0x0000000418187981 */ /* 0x004562000c1e1900 */
[----:B------:R-:W-:Y:S05]  /*0220*/  BRA `(.L_x_2) ;  /* 0x0000000000087947 */ /* 0x000fea0003800000 */
.L_x_3:
[----:B------:R-:W2:Y:S02]  /*0230*/  LDCU UR4, c[0x0][0x8a0] ;  /* 0x00011400ff0477ac */ /* 0x000ea40008000800 */
[----:B--2---:R-:W-:Y:S02]  /*0240*/  MOV R24, UR4 ;  /* 0x0000000400187c02 */ /* 0x004fe40008000f00 */
.L_x_2:
[----:B------:R-:W-:Y:S01]  /*0250*/  IMAD.U32 R0, RZ, RZ, UR18 ;  /* 0x00000012ff007e24 */ /* 0x000fe2000f8e00ff */
[----:B------:R-:W-:Y:S04]  /*0260*/  BSSY.RECONVERGENT B0, `(.L_x_4) ;  /* 0x000000c000007945 */ /* 0x000fe80003800200 */
[C---:B------:R-:W-:Y:S02]  /*0270*/  ISETP.NE.OR P1, PT, R0.reuse, 0x1, !P3 ;  /* 0x000000010000780c */ /* 0x040fe40005f25670 */
[----:B------:R-:W-:-:S11]  /*0280*/  ISETP.NE.OR P0, PT, R0, 0x3, !P3 ;  /* 0x000000030000780c */ /* 0x000fd60005f05670 */
[----:B------:R-:W-:Y:S05]  /*0290*/  @P1 BRA `(.L_x_5) ;  /* 0x0000000000201947 */ /* 0x000fea0003800000 */
[----:B------:R-:W3:Y:S02]  /*02a0*/  LDCU.64 UR4, c[0x0][0x348] ;  /* 0x00006900ff0477ac */ /* 0x000ee40008000a00 */
[----:B---3--:R-:W-:Y:S02]  /*02b0*/  UIADD3 UR6, UP1, UPT, UR4, 0x80, URZ ;  /* 0x0000008004067890 */ /* 0x008fe4000ff3e0ff */
[----:B------:R-:W-:Y:S02]  /*02c0*/  UIADD3 UR4, UP0, UPT, UR4, 0x180, URZ ;  /* 0x0000018004047890 */ /* 0x000fe4000ff1e0ff */
[----:B------:R-:W-:Y:S02]  /*02d0*/  UIADD3.X UR7, UPT, UPT, URZ, UR5, URZ, UP1, !UPT ;  /* 0x00000005ff077290 */ /* 0x000fe40008ffe4ff */
[----:B------:R-:W-:-:S07]  /*02e0*/  UIADD3.X UR5, UPT, UPT, URZ, UR5, URZ, UP0, !UPT ;  /* 0x00000005ff057290 */ /* 0x000fce00087fe4ff */
[----:B------:R3:W-:Y:S02]  /*02f0*/  UTMACCTL.PF [UR6] ;  /* 0x00000000060079b9 */ /* 0x0007e40008040000 */
[----:B------:R3:W-:Y:S02]  /*0300*/  UTMACCTL.PF [UR4] ;  /* 0x00000000040079b9 */ /* 0x0007e40008040000 */
[----:B---3--:R-:W-:Y:S01]  /*0310*/  NOP ;  /* 0x0000000000007918 */ /* 0x008fe20000000000 */
.L_x_5:
[----:B------:R-:W-:Y:S05]  /*0320*/  BSYNC.RECONVERGENT B0 ;  /* 0x0000000000007941 */ /* 0x000fea0003800200 */
.L_x_4:
[----:B------:R-:W-:Y:S04]  /*0330*/  BSSY.RECONVERGENT B0, `(.L_x_6) ;  /* 0x000000a000007945 */ /* 0x000fe80003800200 */
        /* <DEDUP_REMOVED lines=9> */
.L_x_7:
[----:B------:R-:W-:Y:S05]  /*03d0*/  BSYNC.RECONVERGENT B0 ;  /* 0x0000000000007941 */ /* 0x000fea0003800200 */
.L_x_6:
[----:B------:R-:W3:Y:S01]  /*03e0*/  LDCU.64 UR4, c[0x0][0x888] ;  /* 0x00011100ff0477ac */ /* 0x000ee20008000a00 */
[----:B------:R-:W-:Y:S02]  /*03f0*/  UISETP.EQ.U32.AND UP2, UPT, UR8, URZ, UPT ;  /* 0x000000ff0800728c */ /* 0x000fe4000bf42070 */
[----:B------:R-:W-:Y:S02]  /*0400*/  UPLOP3.LUT UP3, UPT, UPT, UPT, UPT, 0x80, 0x8 ;  /* 0x000000000008789c */ /* 0x000fe40003f6f070 */
[----:B---3--:R-:W-:-:S04]  /*0410*/  UISETP.NE.U32.AND UP0, UPT, UR4, URZ, UPT ;  /* 0x000000ff0400728c */ /* 0x008fc8000bf05070 */
[----:B------:R-:W-:-:S04]  /*0420*/  UISETP.NE.AND.EX UP1, UPT, UR5, URZ, UPT, UP0 ;  /* 0x000000ff0500728c */ /* 0x000fc8000bf25300 */
[----:B------:R-:W-:-:S04]  /*0430*/  UISETP.EQ.OR.EX UP4, UPT, UR9, URZ, !UP1, UP2 ;  /* 0x000000ff0900728c */ /* 0x000fc8000cf82720 */
[----:B------:R-:W-:-:S06]  /*0440*/  UP2UR UR4, UPR, URZ, 0x10 ;  /* 0x00000010ff047883 */ /* 0x000fcc0008000000 */
[----:B------:R-:W-:Y:S01]  /*0450*/  MOV R49, UR4 ;  /* 0x0000000400317c02 */ /* 0x000fe20008000f00 */
[----:B------:R-:W-:Y:S06]  /*0460*/  BRA.U !UP4, `(.L_x_8) ;  /* 0x000000010c207547 */ /* 0x000fec000b800000 */
[----:B------:R-:W-:Y:S01]  /*0470*/  UISETP.NE.U32.AND UP2, UPT, UR8, URZ, UPT ;  /* 0x000000ff0800728c */ /* 0x000fe2000bf45070 */
[----:B-----5:R-:W-:Y:S01]  /*0480*/  FSETP.NEU.AND P0, PT, R27, RZ, PT ;  /* 0x000000ff1b00720b */ /* 0x020fe20003f0d000 */
[----:B------:R-:W-:Y:S02]  /*0490*/  USEL UR4, URZ, 0xffffffff, UP1 ;  /* 0xffffffffff047887 */ /* 0x000fe40008800000 */
[----:B------:R-:W-:-:S10]  /*04a0*/  UISETP.NE.AND.EX UP2, UPT, UR9, URZ, UPT, UP2 ;  /* 0x000000ff0900728c */ /* 0x000fd4000bf45320 */
[----:B------:R-:W-:Y:S01]  /*04b0*/  VOTEU.ANY UP0, P0 ;  /* 0x0000000000ff7886 */ /* 0x000fe20000000100 */
[----:B------:R-:W-:-:S04]  /*04c0*/  @!UP2 USEL UR4, URZ, 0xffffffff, UP0 ;  /* 0xffffffffff04a887 */ /* 0x000fc80008000000 */
[----:B------:R-:W-:-:S04]  /*04d0*/  ULOP3.LUT UR4, UR4, 0x1, URZ, 0xc0, !UPT ;  /* 0x0000000104047892 */ /* 0x000fc8000f8ec0ff */
[----:B------:R-:W-:-:S11]  /*04e0*/  UISETP.NE.U32.AND UP3, UPT, UR4, 0x1, UPT ;  /* 0x000000010400788c */ /* 0x000fd6000bf65070 */
.L_x_8:
[----:B-1----:R-:W1:Y:S02]  /*04f0*/  SHFL.IDX PT, R2, R46, RZ, 0x1f ;  /* 0x00001fff2e027589 */ /* 0x002e6400000e0000 */
[----:B-1----:R-:W-:-:S13]  /*0500*/  ISETP.NE.AND P0, PT, R2, RZ, PT ;  /* 0x000000ff0200720c */ /* 0x002fda0003f05270 */
[----:B------:R-:W-:Y:S05]  /*0510*/  @P0 BRA `(.L_x_9) ;  /* 0x0000000000cc0947 */ /* 0x000fea0003800000 */
[----:B------:R-:W-:Y:S01]  /*0520*/  ELECT P0, URZ, PT ;  /* 0x0000000000ff782f */ /* 0x000fe20003800000 */
[----:B------:R-:W-:-:S12]  /*0530*/  BSSY.RECONVERGENT B0, `(.L_x_9) ;  /* 0x0000031000007945 */ /* 0x000fd80003800200 */
[----:B------:R-:W-:Y:S05]  /*0540*/  @!P0 BRA `(.L_x_10) ;  /* 0x0000000000bc8947 */ /* 0x000fea0003800000 */
[----:B------:R-:W1:Y:S01]  /*0550*/  S2UR UR4, SR_CgaCtaId ;  /* 0x00000000000479c3 */ /* 0x000e620000008800 */
[----:B------:R-:W-:Y:S01]  /*0560*/  UMOV UR5, 0x400 ;  /* 0x0000040000057882 */ /* 0x000fe20000000000 */
[----:B------:R-:W-:Y:S01]  /*0570*/  UMOV UR8, 0x1 ;  /* 0x0000000100087882 */ /* 0x000fe20000000000 */
[----:B------:R-:W-:Y:S01]  /*0580*/  UMOV UR6, 0x2 ;  /* 0x0000000200067882 */ /* 0x000fe20000000000 */
[----:B------:R-:W-:-:S04]  /*0590*/  UIADD3 UR8, UPT, UPT, -UR8, 0x100000, URZ ;  /* 0x0010000008087890 */ /* 0x000fc8000fffe1ff */
[----:B------:R-:W-:Y:S02]  /*05a0*/  USHF.L.U32 UR9, UR8, 0xb, URZ ;  /* 0x0000000b08097899 */ /* 0x000fe400080006ff */
[----:B------:R-:W-:Y:S02]  /*05b0*/  USHF.L.U32 UR8, UR8, 0x1, URZ ;  /* 0x0000000108087899 */ /* 0x000fe400080006ff */
[----:B------:R-:W-:-:S04]  /*05c0*/  UIADD3 UR6, UPT, UPT, -UR6, 0x100000, URZ ;  /* 0x0010000006067890 */ /* 0x000fc8000fffe1ff */
[----:B------:R-:W-:Y:S02]  /*05d0*/  USHF.L.U32 UR7, UR6, 0xb, URZ ;  /* 0x0000000b06077899 */ /* 0x000fe400080006ff */
[----:B------:R-:W-:Y:S02]  /*05e0*/  USHF.L.U32 UR6, UR6, 0x1, URZ ;  /* 0x0000000106067899 */ /* 0x000fe400080006ff */
[----:B-1----:R-:W-:Y:S01]  /*05f0*/  ULEA UR4, UR4, UR5, 0x18 ;  /* 0x0000000504047291 */ /* 0x002fe2000f8ec0ff */
[----:B------:R-:W1:Y:S11]  /*0600*/  FENCE.VIEW.ASYNC.S ;  /* 0x00000000000073c6 */ /* 0x000e760000000000 */
[----:B-1----:R1:W3:Y:S01]  /*0610*/  SYNCS.EXCH.64 URZ, [UR4], UR8 ;  /* 0x0000000804ff75b2 */ /* 0x0022e20008000100 */
[----:B------:R1:W4:Y:S01]  /*0620*/  SYNCS.EXCH.64 URZ, [UR4+0x88], UR6 ;  /* 0x0000880604ff75b2 */ /* 0x0003220008000100 */
[----:B------:R1:W1:Y:S01]  /*0630*/  SYNCS.EXCH.64 URZ, [UR4+0x8], UR8 ;  /* 0x0000080804ff75b2 */ /* 0x0002620008000100 */
        /* <DEDUP_REMOVED lines=31> */
[----:B---34-:R-:W-:Y:S01]  /*0830*/  NOP ;  /* 0x0000000000007918 */ /* 0x018fe20000000000 */
.L_x_10:
[----:B-1----:R-:W-:Y:S05]  /*0840*/  BSYNC.RECONVERGENT B0 ;  /* 0x0000000000007941 */ /* 0x002fea0003800200 */
.L_x_9:
[----:B------:R-:W1:Y:S01]  /*0850*/  SHFL.IDX PT, R2, R46, RZ, 0x1f ;  /* 0x00001fff2e027589 */ /* 0x000e6200000e0000 */
[----:B------:R-:W-:Y:S01]  /*0860*/  NOP ;  /* 0x0000000000007918 */ /* 0x000fe20000000000 */
[----:B-1----:R-:W-:-:S13]  /*0870*/  ISETP.NE.AND P0, PT, R2, 0x1, PT ;  /* 0x000000010200780c */ /* 0x002fda0003f05270 */
[----:B------:R-:W-:Y:S05]  /*0880*/  @P0 BRA `(.L_x_11) ;  /* 0x0000000000580947 */ /* 0x000fea0003800000 */
        /* <DEDUP_REMOVED lines=9> */
[----:B------:R-:W-:Y:S01]  /*0920*/  USHF.L.U32 UR6, UR6, 0x1, URZ ;  /* 0x0000000106067899 */ /* 0x000fe200080006ff */
[----:B------:R-:W-:Y:S01]  /*0930*/  ELECT P0, URZ, PT ;  /* 0x0000000000ff782f */ /* 0x000fe20003800000 */
[----:B-1----:R-:W-:Y:S01]  /*0940*/  ULEA UR4, UR4, UR5, 0x18 ;  /* 0x0000000504047291 */ /* 0x002fe2000f8ec0ff */
[----:B------:R-:W1:Y:S11]  /*0950*/  FENCE.VIEW.ASYNC.S ;  /* 0x00000000000073c6 */ /* 0x000e760000000000 */
[----:B-1----:R1:W3:Y:S01]  /*0960*/  SYNCS.EXCH.64 URZ, [UR4+0x110], UR8 ;  /* 0x0001100804ff75b2 */ /* 0x0022e20008000100 */
[----:B------:R1:W4:Y:S01]  /*0970*/  SYNCS.EXCH.64 URZ, [UR4+0x130], UR6 ;  /* 0x0001300604ff75b2 */ /* 0x0003220008000100 */
[----:B------:R1:W1:Y:S01]  /*0980*/  SYNCS.EXCH.64 URZ, [UR4+0x118], UR8 ;  /* 0x0001180804ff75b2 */ /* 0x0002620008000100 */
[----:B------:R1:W1:Y:S01]  /*0990*/  SYNCS.EXCH.64 URZ, [UR4+0x138], UR6 ;  /* 0x0001380604ff75b2 */ /* 0x0002620008000100 */
[----:B------:R1:W1:Y:S01]  /*09a0*/  SYNCS.EXCH.64 URZ, [UR4+0x120], UR8 ;  /* 0x0001200804ff75b2 */ /* 0x0002620008000100 */
[----:B------:R1:W1:Y:S01]  /*09b0*/  SYNCS.EXCH.64 URZ, [UR4+0x140], UR6 ;  /* 0x0001400604ff75b2 */ /* 0x0002620008000100 */
[----:B------:R1:W1:Y:S01]  /*09c0*/  SYNCS.EXCH.64 URZ, [UR4+0x128], UR8 ;  /* 0x0001280804ff75b2 */ /* 0x0002620008000100 */
[----:B------:R1:W1:Y:S01]  /*09d0*/  SYNCS.EXCH.64 URZ, [UR4+0x148], UR6 ;  /* 0x0001480604ff75b2 */ /* 0x0002620008000100 */
[----:B------:R-:W-:Y:S01]  /*09e0*/  NOP ;  /* 0x0000000000007918 */ /* 0x000fe20000000000 */
.L_x_11:
[----:B------:R-:W2:Y:S01]  /*09f0*/  SHFL.IDX PT, R2, R46, RZ, 0x1f ;  /* 0x00001fff2e027589 */ /* 0x000ea200000e0000 */
[----:B------:R-:W-:Y:S01]  /*0a00*/  NOP ;  /* 0x0000000000007918 */ /* 0x000fe20000000000 */
[----:B--2---:R-:W-:-:S13]  /*0a10*/  ISETP.NE.AND P0, PT, R2, 0x3, PT ;  /* 0x000000030200780c */ /* 0x004fda0003f05270 */
[----:B------:R-:W-:Y:S05]  /*0a20*/  @P0 BRA `(.L_x_12) ;  /* 0x0000000000300947 */ /* 0x000fea0003800000 */
[----:B-1----:R-:W1:Y:S01]  /*0a30*/  S2UR UR4, SR_CgaCtaId ;  /* 0x00000000000479c3 */ /* 0x002e620000008800 */
[----:B------:R-:W-:Y:S01]  /*0a40*/  UMOV UR6, 0x400 ;  /* 0x0000040000067882 */ /* 0x000fe20000000000 */
[----:B------:R-:W-:Y:S01]  /*0a50*/  UMOV UR5, 0x20 ;  /* 0x0000002000057882 */ /* 0x000fe20000000000 */
[----:B------:R-:W-:Y:S01]  /*0a60*/  ELECT P0, URZ, PT ;  /* 0x0000000000ff782f */ /* 0x000fe20003800000 */
[----:B-1----:R-:W-:Y:S02]  /*0a70*/  ULEA UR6, UR4, UR6, 0x18 ;  /* 0x0000000604067291 */ /* 0x002fe4000f8ec0ff */
[----:B------:R-:W-:-:S04]  /*0a80*/  UIADD3 UR4, UPT, UPT, -UR5, 0x100000, URZ ;  /* 0x0010000005047890 */ /* 0x000fc8000fffe1ff */
[----:B------:R-:W-:Y:S02]  /*0a90*/  USHF.L.U32 UR5, UR4, 0xb, URZ ;  /* 0x0000000b04057899 */ /* 0x000fe400080006ff */
[----:B------:R-:W-:Y:S01]  /*0aa0*/  USHF.L.U32 UR4, UR4, 0x1, URZ ;  /* 0x0000000104047899 */ /* 0x000fe200080006ff */
[----:B------:R-:W1:Y:S11]  /*0ab0*/  FENCE.VIEW.ASYNC.S ;  /* 0x00000000000073c6 */ /* 0x000e760000000000 */
[----:B-1----:R2:W1:Y:S01]  /*0ac0*/  SYNCS.EXCH.64 URZ, [UR6+0x150], UR4 ;  /* 0x0001500406ff75b2 */ /* 0x0024620008000100 */
[----:B------:R2:W1:Y:S02]  /*0ad0*/  SYNCS.EXCH.64 URZ, [UR6+0x158], UR4 ;  /* 0x0001580406ff75b2 */ /* 0x0004640008000100 */
[----:B--2---:R-:W-:Y:S01]  /*0ae0*/  NOP ;  /* 0x0000000000007918 */ /* 0x004fe20000000000 */
.L_x_12:
[----:B------:R-:W2:Y:S01]  /*0af0*/  SHFL.IDX PT, R2, R46, RZ, 0x1f ;  /* 0x00001fff2e027589 */ /* 0x000ea200000e0000 */
[----:B------:R-:W-:Y:S01]  /*0b00*/  NOP ;  /* 0x0000000000007918 */ /* 0x000fe20000000000 */
[----:B--2---:R-:W-:-:S13]  /*0b10*/  ISETP.NE.AND P0, PT, R2, 0x4, PT ;  /* 0x000000040200780c */ /* 0x004fda0003f05270 */
[----:B------:R-:W-:Y:S05]  /*0b20*/  @P0 BRA `(.L_x_13) ;  /* 0x00000000004c0947 */ /* 0x000fea0003800000 */
[----:B-1----:R-:W1:Y:S01]  /*0b30*/  S2UR UR6, SR_CgaCtaId ;  /* 0x00000000000679c3 */ /* 0x002e620000008800 */
[----:B------:R-:W-:Y:S01]  /*0b40*/  UMOV UR4, 0x1e0 ;  /* 0x000001e000047882 */ /* 0x000fe20000000000 */
[----:B------:R-:W-:Y:S01]  /*0b50*/  UMOV UR5, 0x400 ;  /* 0x0000040000057882 */ /* 0x000fe20000000000 */
[----:B------:R-:W-:Y:S01]  /*0b60*/  USEL UR4, UR4, 0x1a0, UP3 ;  /* 0x000001a004047887 */ /* 0x000fe20009800000 */
[----:B------:R-:W-:Y:S01]  /*0b70*/  UMOV UR8, 0x1 ;  /* 0x0000000100087882 */ /* 0x000fe20000000000 */
[----:B------:R-:W-:Y:S01]  /*0b80*/  ELECT P0, URZ, PT ;  /* 0x0000000000ff782f */ /* 0x000fe20003800000 */
[----:B------:R-:W-:-:S04]  /*0b90*/  UIADD3 UR8, UPT, UPT, -UR8, 0x100000, URZ ;  /* 0x0010000008087890 */ /* 0x000fc8000fffe1ff */
[----:B------:R-:W-:Y:S02]  /*0ba0*/  USHF.L.U32 UR9, UR8, 0xb, URZ ;  /* 0x0000000b08097899 */ /* 0x000fe400080006ff */
[----:B------:R-:W-:Y:S02]  /*0bb0*/  USHF.L.U32 UR8, UR8, 0x1, URZ ;  /* 0x0000000108087899 */ /* 0x000fe400080006ff */
[----:B-1----:R-:W-:Y:S02]  /*0bc0*/  ULEA UR6, UR6, UR5, 0x18 ;  /* 0x0000000506067291 */ /* 0x002fe4000f8ec0ff */
[----:B------:R-:W-:-:S04]  /*0bd0*/  UIADD3 UR4, UPT, UPT, -UR4, 0x100000, URZ ;  /* 0x0010000004047890 */ /* 0x000fc8000fffe1ff */
[----:B------:R-:W-:Y:S02]  /*0be0*/  USHF.L.U32 UR5, UR4, 0xb, URZ ;  /* 0x0000000b04057899 */ /* 0x000fe400080006ff */
[----:B------:R-:W-:Y:S01]  /*0bf0*/  USHF.L.U32 UR4, UR4, 0x1, URZ ;  /* 0x0000000104047899 */ /* 0x000fe200080006ff */
[----:B------:R-:W1:Y:S03]  /*0c00*/  FENCE.VIEW.ASYNC.S ;  /* 0x00000000000073c6 */ /* 0x000e660000000000 */
[----:B-1----:R2:W1:Y:S08]  /*0c10*/  SYNCS.EXCH.64 URZ, [UR6+0x160], UR8 ;  /* 0x0001600806ff75b2 */ /* 0x0024700008000100 */
[----:B------:R2:W1:Y:S01]  /*0c20*/  SYNCS.EXCH.64 URZ, [UR6+0x170], UR4 ;  /* 0x0001700406ff75b2 */ /* 0x0004620008000100 */
[----:B------:R2:W1:Y:S01]  /*0c30*/  SYNCS.EXCH.64 URZ, [UR6+0x168], UR8 ;  /* 0x0001680806ff75b2 */ /* 0x0004620008000100 */
[----:B------:R2:W1:Y:S02]  /*0c40*/  SYNCS.EXCH.64 URZ, [UR6+0x178], UR4 ;  /* 0x0001780406ff75b2 */ /* 0x0004640008000100 */
[----:B--2---:R-:W-:Y:S01]  /*0c50*/  NOP ;  /* 0x0000000000007918 */ /* 0x004fe20000000000 */
.L_x_13:
[----:B------:R-:W2:Y:S01]  /*0c60*/  SHFL.IDX PT, R2, R46, RZ, 0x1f ;  /* 0x00001fff2e027589 */ /* 0x000ea200000e0000 */
[----:B------:R-:W-:Y:S01]  /*0c70*/  NOP ;  /* 0x0000000000007918 */ /* 0x000fe20000000000 */
[----:B--2---:R-:W-:-:S13]  /*0c80*/  ISETP.NE.AND P0, PT, R2, 0x5, PT ;  /* 0x000000050200780c */ /* 0x004fda0003f05270 */
[----:B------:R-:W-:Y:S05]  /*0c90*/  @P0 BRA `(.L_x_14) ;  /* 0x0000000000580947 */ /* 0x000fea0003800000 */
[----:B-1----:R-:W1:Y:S01]  /*0ca0*/  S2UR UR4, SR_CgaCtaId ;  /* 0x00000000000479c3 */ /* 0x002e620000008800 */
        /* <DEDUP_REMOVED lines=12> */
[----:B-1----:R2:W1:Y:S01]  /*0d70*/  SYNCS.EXCH.64 URZ, [UR4+0x180], UR8 ;  /* 0x0001800804ff75b2 */ /* 0x0024620008000100 */
[----:B------:R2:W1:Y:S01]  /*0d80*/  SYNCS.EXCH.64 URZ, [UR4+0x1a0], UR6 ;  /* 0x0001a00604ff75b2 */ /* 0x0004620008000100 */
[----:B------:R2:W1:Y:S01]  /*0d90*/  SYNCS.EXCH.64 URZ, [UR4+0x188], UR8 ;  /* 0x0001880804ff75b2 */ /* 0x0004620008000100 */
[----:B------:R2:W1:Y:S01]  /*0da0*/  SYNCS.EXCH.64 URZ, [UR4+0x1a8], UR6 ;  /* 0x0001a80604ff75b2 */ /* 0x0004620008000100 */
[----:B------:R2:W1:Y:S01]  /*0db0*/  SYNCS.EXCH.64 URZ, [UR4+0x190], UR8 ;  /* 0x0001900804ff75b2 */ /* 0x0004620008000100 */
[----:B------:R2:W1:Y:S01]  /*0dc0*/  SYNCS.EXCH.64 URZ, [UR4+0x1b0], UR6 ;  /* 0x0001b00604ff75b2 */ /* 0x0004620008000100 */
[----:B------:R2:W1:Y:S01]  /*0dd0*/  SYNCS.EXCH.64 URZ, [UR4+0x198], UR8 ;  /* 0x0001980804ff75b2 */ /* 0x0004620008000100 */
[----:B------:R2:W1:Y:S02]  /*0de0*/  SYNCS.EXCH.64 URZ, [UR4+0x1b8], UR6 ;  /* 0x0001b80604ff75b2 */ /* 0x0004640008000100 */
[----:B--2---:R-:W-:Y:S01]  /*0df0*/  NOP ;  /* 0x0000000000007918 */ /* 0x004fe20000000000 */
.L_x_14:
        /* <DEDUP_REMOVED lines=8> */
[----:B------:R-:W-:-:S04]  /*0e80*/  UIADD3 UR6, UPT, UPT, -UR6, 0x100000, URZ ;  /* 0x0010000006067890 */ /* 0x000fc8000fffe1ff */
[----:B------:R-:W-:Y:S02]  /*0e90*/  USHF.L.U32 UR7, UR6, 0xb, URZ ;  /* 0x0000000b06077899 */ /* 0x000fe400080006ff */
[----:B------:R-:W-:Y:S02]  /*0ea0*/  USHF.L.U32 UR6, UR6, 0x1, URZ ;  /* 0x0000000106067899 */ /* 0x000fe400080006ff */
[----:B-1----:R-:W-:Y:S01]  /*0eb0*/  ULEA UR4, UR4, UR5, 0x18 ;  /* 0x0000000504047291 */ /* 0x002fe2000f8ec0ff */
[----:B------:R-:W1:Y:S11]  /*0ec0*/  FENCE.VIEW.ASYNC.S ;  /* 0x00000000000073c6 */ /* 0x000e760000000000 */
[----:B-1----:R2:W1:Y:S01]  /*0ed0*/  SYNCS.EXCH.64 URZ, [UR4+0x1c0], UR6 ;  /* 0x0001c00604ff75b2 */ /* 0x0024620008000100 */
[----:B------:R2:W1:Y:S01]  /*0ee0*/  SYNCS.EXCH.64 URZ, [UR4+0x1d0], UR6 ;  /* 0x0001d00604ff75b2 */ /* 0x0004620008000100 */
[----:B------:R2:W1:Y:S01]  /*0ef0*/  SYNCS.EXCH.64 URZ, [UR4+0x1c8], UR6 ;  /* 0x0001c80604ff75b2 */ /* 0x0004620008000100 */
[----:B------:R2:W1:Y:S02]  /*0f00*/  SYNCS.EXCH.64 URZ, [UR4+0x1d8], UR6 ;  /* 0x0001d80604ff75b2 */ /* 0x0004640008000100 */
[----:B--2---:R-:W-:Y:S01]  /*0f10*/  NOP ;  /* 0x0000000000007918 */ /* 0x004fe20000000000 */
.L_x_15:
[----:B-1----:R-:W1:Y:S01]  /*0f20*/  LDCU UR4, c[0x0][0x36c] ;  /* 0x00006d80ff0477ac */ /* 0x002e620008000800 */
[----:B------:R-:W-:Y:S01]  /*0f30*/  ISETP.NE.OR P3, PT, R0, 0x2, !P3 ;  /* 0x000000020000780c */ /* 0x000fe20005f65670 */
[----:B------:R-:W-:Y:S01]  /*0f40*/  NOP ;  /* 0x0000000000007918 */ /* 0x000fe20000000000 */
[----:B------:R-:W-:Y:S01]  /*0f50*/  LOP3.LUT R0, R57, 0x1f, RZ, 0xc0, !PT ;  /* 0x0000001f39007812 */ /* 0x000fe200078ec0ff */
[----:B------:R-:W-:Y:S02]  /*0f60*/  UISETP.NE.AND UP4, UPT, UR18, 0x2, UPT ;  /* 0x000000021200788c */ /* 0x000fe4000bf85270 */
[----:B------:R-:W-:Y:S02]  /*0f70*/  UISETP.NE.AND UP5, UPT, UR18, URZ, UPT ;  /* 0x000000ff1200728c */ /* 0x000fe4000bfa5270 */
[----:B-1----:R-:W-:-:S09]  /*0f80*/  UISETP.EQ.U32.AND UP6, UPT, UR4, 0x1, UPT ;  /* 0x000000010400788c */ /* 0x002fd2000bfc2070 */
[----:B------:R-:W-:Y:S05]  /*0f90*/  BRA.U !UP6, `(.L_x_16) ;  /* 0x000000010e087547 */ /* 0x000fea000b800000 */
[----:B---34-:R-:W-:Y:S01]  /*0fa0*/  UCGABAR_ARV ;  /* 0x00000000000079c7 */ /* 0x018fe20008000000 */
[----:B------:R-:W-:Y:S05]  /*0fb0*/  BRA `(.L_x_17) ;  /* 0x0000000000047947 */ /* 0x000fea0003800000 */
.L_x_16:
[----:B---34-:R-:W-:Y:S01]  /*0fc0*/  NOP ;  /* 0x0000000000007918 */ /* 0x018fe20000000000 */
.L_x_17:
[----:B------:R-:W1:Y:S01]  /*0fd0*/  S2UR UR30, SR_CTAID.X ;  /* 0x00000000001e79c3 */ /* 0x000e620000002500 */
[----:B------:R-:W-:-:S05]  /*0fe0*/  CS2R.32 R48, SR_CgaSize ;  /* 0x0000000000307805 */ /* 0x000fca0000008a00 */
[----:B------:R-:W-:-:S05]  /*0ff0*/  IMAD R48, R48, -0xa0, RZ ;  /* 0xffffff6030307824 */ /* 0x000fca00078e02ff */
[----:B------:R-:W-:-:S14]  /*1000*/  R2UR UR5, R48 ;  /* 0x00000000300572ca */ /* 0x000fdc00000e0000 */
[----:B------:R-:W2:Y:S01]  /*1010*/  LDCU UR5, c[0x0][UR5+0x2b0] ;  /* 0x00005600050577ac */ /* 0x000ea20008000800 */
[----:B------:R-:W-:-:S05]  /*1020*/  CS2R.32 R48, SR_CgaSize ;  /* 0x0000000000307805 */ /* 0x000fca0000008a00 */
[----:B------:R-:W-:-:S05]  /*1030*/  IMAD R48, R48, -0xa0, RZ ;  /* 0xffffff6030307824 */ /* 0x000fca00078e02ff */
[----:B------:R-:W-:-:S14]  /*1040*/  R2UR UR4, R48 ;  /* 0x00000000300472ca */ /* 0x000fdc00000e0000 */
[----:B------:R-:W3:Y:S01]  /*1050*/  LDCU UR4, c[0x0][UR4+0x2b4] ;  /* 0x00005680040477ac */ /* 0x000ee20008000800 */
[----:B------:R-:W4:Y:S01]  /*1060*/  S2UR UR31, SR_CTAID.Y ;  /* 0x00000000001f79c3 */ /* 0x000f220000002600 */
[----:B------:R-:W-:-:S05]  /*1070*/  CS2R.32 R48, SR_CgaSize ;  /* 0x0000000000307805 */ /* 0x000fca0000008a00 */
[----:B------:R-:W-:-:S05]  /*1080*/  IMAD R48, R48, -0xa0, RZ ;  /* 0xffffff6030307824 */ /* 0x000fca00078e02ff */
[----:B------:R-:W-:-:S14]  /*1090*/  R2UR UR7, R48 ;  /* 0x00000000300772ca */ /* 0x000fdc00000e0000 */
[----:B------:R-:W3:Y:S01]  /*10a0*/  LDCU UR7, c[0x0][UR7+0x2a0] ;  /* 0x00005400070777ac */ /* 0x000ee20008000800 */
[----:B------:R-:W-:-:S05]  /*10b0*/  CS2R.32 R48, SR_CgaSize ;  /* 0x0000000000307805 */ /* 0x000fca0000008a00 */
[----:B------:R-:W-:-:S05]  /*10c0*/  IMAD R48, R48, -0xa0, RZ ;  /* 0xffffff6030307824 */ /* 0x000fca00078e02ff */
[----:B------:R-:W-:-:S14]  /*10d0*/  R2UR UR8, R48 ;  /* 0x00000000300872ca */ /* 0x000fdc00000e0000 */
[----:B------:R-:W3:Y:S01]  /*10e0*/  LDCU UR8, c[0x0][UR8+0x2a4] ;  /* 0x00005480080877ac */ /* 0x000ee20008000800 */
[----:B------:R-:W3:Y:S01]  /*10f0*/  LDCU UR19, c[0x0][0xb24] ;  /* 0x00016480ff1377ac */ /* 0x000ee20008000800 */
[----:B------:R-:W3:Y:S01]  /*1100*/  LDCU UR42, c[0x0][0xb24] ;  /* 0x00016480ff2a77ac */ /* 0x000ee20008000800 */
[----:B-1----:R-:W-:Y:S01]  /*1110*/  I2FP.F32.U32 R3, UR30 ;  /* 0x0000001e00037c45 */ /* 0x002fe20008201000 */
[----:B------:R-:W1:Y:S04]  /*1120*/  LDCU UR22, c[0x0][0xb30] ;  /* 0x00016600ff1677ac */ /* 0x000e680008000800 */
[----:B--2---:R-:W-:Y:S01]  /*1130*/  FMUL R3, R3, UR5 ;  /* 0x0000000503037c20 */ /* 0x004fe20008400000 */
[----:B----4-:R-:W-:-:S05]  /*1140*/  I2FP.F32.U32 R2, UR31 ;  /* 0x0000001f00027c45 */ /* 0x010fca0008201000 */
[----:B------:R-:W2:Y:S01]  /*1150*/  F2I.U32.TRUNC.NTZ R3, R3 ;  /* 0x0000000300037305 */ /* 0x000ea2000020f000 */
[----:B---3--:R-:W-:-:S07]  /*1160*/  FMUL R2, R2, UR4 ;  /* 0x0000000402027c20 */ /* 0x008fce0008400000 */
[----:B------:R-:W3:Y:S01]  /*1170*/  F2I.U32.TRUNC.NTZ R2, R2 ;  /* 0x0000000200027305 */ /* 0x000ee2000020f000 */
[----:B--2---:R-:W-:Y:S02]  /*1180*/  R2UR UR4, R3 ;  /* 0x00000000030472ca */ /* 0x004fe400000e0000 */
[----:B---3--:R-:W-:Y:S02]  /*1190*/  R2UR UR6, R2 ;  /* 0x00000000020672ca */ /* 0x008fe400000e0000 */
[----:B------:R-:W-:-:S09]  /*11a0*/  PRMT R2, RZ, 0x7610, R2 ;  /* 0x00007610ff027816 */ /* 0x000fd20000000002 */
[----:B------:R-:W-:-:S04]  /*11b0*/  UIADD3 UR5, UPT, UPT, -UR4, URZ, URZ ;  /* 0x000000ff04057290 */ /* 0x000fc8000fffe1ff */
[----:B------:R-:W-:Y:S02]  /*11c0*/  UIMAD UR5, UR7, UR5, UR30 ;  /* 0x00000005070572a4 */ /* 0x000fe4000f8e021e */
[----:B------:R-:W-:-:S04]  /*11d0*/  UIADD3 UR4, UPT, UPT, -UR6, URZ, URZ ;  /* 0x000000ff06047290 */ /* 0x000fc8000fffe1ff */
[----:B------:R-:W-:Y:S01]  /*11e0*/  IMAD.U32 R48, RZ, RZ, UR5 ;  /* 0x00000005ff307e24 */ /* 0x000fe2000f8e00ff */
[----:B------:R-:W-:-:S06]  /*11f0*/  UIMAD UR4, UR8, UR4, UR31 ;  /* 0x00000004080472a4 */ /* 0x000fcc000f8e021f */
[----:B------:R-:W-:Y:S01]  /*1200*/  IMAD.U32 R47, RZ, RZ, UR4 ;  /* 0x00000004ff2f7e24 */ /* 0x000fe2000f8e00ff */
[----:B-1----:R-:W-:Y:S06]  /*1210*/  BRA.U UP5, `(.L_x_18) ;  /* 0x00000001052c7547 */ /* 0x002fec000b800000 */
[----:B------:R-:W-:Y:S02]  /*1220*/  R2UR UR4, R47 ;  /* 0x000000002f0472ca */ /* 0x000fe400000e0000 */
[----:B------:R-:W-:-:S11]  /*1230*/  R2UR UR6, R48 ;  /* 0x00000000300672ca */ /* 0x000fd600000e0000 */
[----:B------:R-:W-:-:S04]  /*1240*/  UISETP.NE.AND UP0, UPT, UR4, URZ, UPT ;  /* 0x000000ff0400728c */ /* 0x000fc8000bf05270 */
[----:B------:R-:W-:-:S04]  /*1250*/  UISETP.EQ.OR UP0, UPT, UR6, URZ, !UP0 ;  /* 0x000000ff0600728c */ /* 0x000fc8000c702670 */
[----:B------:R-:W-:Y:S02]  /*1260*/  USEL UR5, URZ, 0x1, !UP0 ;  /* 0x00000001ff057887 */ /* 0x000fe4000c000000 */
[----:B------:R-:W-:-:S04]  /*1270*/  UISETP.NE.AND UP0, UPT, UR4, URZ, UPT ;  /* 0x000000ff0400728c */ /* 0x000fc8000bf05270 */
[----:B------:R-:W-:Y:S02]  /*1280*/  USEL UR4, URZ, 0x2, UP0 ;  /* 0x00000002ff047887 */ /* 0x000fe40008000000 */
[----:B------:R-:W-:-:S04]  /*1290*/  UISETP.NE.AND UP0, UPT, UR6, 0x1, UPT ;  /* 0x000000010600788c */ /* 0x000fc8000bf05270 */
[----:B------:R-:W-:-:S04]  /*12a0*/  USEL UR4, UR4, 0x2, UP0 ;  /* 0x0000000204047887 */ /* 0x000fc80008000000 */
[----:B------:R-:W-:-:S06]  /*12b0*/  UIADD3 UR4, UPT, UPT, UR5, UR4, URZ ;  /* 0x0000000405047290 */ /* 0x000fcc000fffe0ff */
[----:B------:R-:W-:-:S07]  /*12c0*/  IMAD.U32 R2, RZ, RZ, UR4 ;  /* 0x00000004ff027e24 */ /* 0x000fce000f8e00ff */
.L_x_18:
[----:B------:R-:W1:Y:S01]  /*12d0*/  S2UR UR36, SR_CTAID.Z ;  /* 0x00000000002479c3 */ /* 0x000e620000002700 */
[----:B------:R-:W-:-:S09]  /*12e0*/  UISETP.GE.AND UP0, UPT, UR19, 0x1, UPT ;  /* 0x000000011300788c */ /* 0x000fd2000bf06270 */
[----:B------:R-:W-:Y:S05]  /*12f0*/  BRA.U !UP0, `(.L_x_19) ;  /* 0x0000000108d47547 */ /* 0x000fea000b800000 */
[----:B------:R-:W2:Y:S01]  /*1300*/  LDCU.128 UR12, c[0x0][0xb10] ;  /* 0x00016200ff0c77ac */ /* 0x000ea20008000c00 */
[----:B------:R-:W3:Y:S01]  /*1310*/  LDCU UR20, c[0x0][0xb0c] ;  /* 0x00016180ff1477ac */ /* 0x000ee20008000800 */
[----:B------:R-:W4:Y:S01]  /*1320*/  LDCU UR6, c[0x0][0x370] ;  /* 0x00006e00ff0677ac */ /* 0x000f220008000800 */
[----:B------:R-:W1:Y:S01]  /*1330*/  LDCU UR7, c[0x0][0x374] ;  /* 0x00006e80ff0777ac */ /* 0x000e620008000800 */
[----:B------:R-:W1:Y:S01]  /*1340*/  LDCU UR21, c[0x0][0xb20] ;  /* 0x00016400ff1577ac */ /* 0x000e620008000800 */
[----:B--2---:R-:W-:Y:S02]  /*1350*/  UIMAD.WIDE.U32 UR4, UR30, UR12, URZ ;  /* 0x0000000c1e0472a5 */ /* 0x004fe4000f8e00ff */
[----:B---3--:R-:W-:Y:S01]  /*1360*/  UISETP.NE.AND UP0, UPT, UR20, 0x1, UPT ;  /* 0x000000011400788c */ /* 0x008fe2000bf05270 */
[----:B------:R-:W2:Y:S01]  /*1370*/  LDCU.64 UR8, c[0x0][0xb28] ;  /* 0x00016500ff0877ac */ /* 0x000ea20008000a00 */
[----:B----4-:R-:W-:-:S03]  /*1380*/  UIMAD.WIDE.U32 UR10, UR6, UR12, URZ ;  /* 0x0000000c060a72a5 */ /* 0x010fc6000f8e00ff */
[----:B------:R-:W-:Y:S01]  /*1390*/  UMOV UR4, UR5 ;  /* 0x0000000500047c82 */ /* 0x000fe20008000000 */
[----:B------:R-:W-:Y:S02]  /*13a0*/  UISETP.NE.AND UP2, UPT, UR19, 0x1, UPT ;  /* 0x000000011300788c */ /* 0x000fe4000bf45270 */
[----:B------:R-:W-:Y:S01]  /*13b0*/  USHF.R.U32.HI UR4, URZ, UR13, UR4 ;  /* 0x0000000dff047299 */ /* 0x000fe20008011604 */
[----:B------:R-:W-:Y:S01]  /*13c0*/  UMOV UR10, UR11 ;  /* 0x0000000b000a7c82 */ /* 0x000fe20008000000 */
[----:B------:R-:W-:Y:S02]  /*13d0*/  UIMAD.WIDE.U32 UR16, UR31, UR15, URZ ;  /* 0x0000000f1f1072a5 */ /* 0x000fe4000f8e00ff */
[----:B------:R-:W-:Y:S02]  /*13e0*/  USEL UR5, UR30, UR4, !UP0 ;  /* 0x000000041e057287 */ /* 0x000fe4000c000000 */
[----:B------:R-:W-:Y:S02]  /*13f0*/  @UP0 USHF.R.U32.HI UR6, URZ, UR13, UR10 ;  /* 0x0000000dff060299 */ /* 0x000fe4000801160a */
[----:B------:R-:W-:-:S02]  /*1400*/  UISETP.NE.AND UP0, UPT, UR14, 0x1, UPT ;  /* 0x000000010e00788c */ /* 0x000fc4000bf05270 */
[----:B-1----:R-:W-:Y:S02]  /*1410*/  UIMAD.WIDE.U32 UR10, UR7, UR15, URZ ;  /* 0x0000000f070a72a5 */ /* 0x002fe4000f8e00ff */
[----:B--2---:R-:W-:Y:S01]  /*1420*/  UIMAD.WIDE.U32 UR12, UR6, UR8, URZ ;  /* 0x00000008060c72a5 */ /* 0x004fe2000f8e00ff */
[----:B------:R-:W-:Y:S02]  /*1430*/  UMOV UR4, UR17 ;  /* 0x0000001100047c82 */ /* 0x000fe40008000000 */
[----:B------:R-:W-:Y:S02]  /*1440*/  USHF.R.U32.HI UR4, URZ, UR21, UR4 ;  /* 0x00000015ff047299 */ /* 0x000fe40008011604 */
[----:B------:R-:W-:Y:S02]  /*1450*/  UMOV UR10, UR11 ;  /* 0x0000000b000a7c82 */ /* 0x000fe40008000000 */
[----:B------:R-:W-:Y:S01]  /*1460*/  UMOV UR12, UR13 ;  /* 0x0000000d000c7c82 */ /* 0x000fe20008000000 */
[----:B------:R-:W-:-:S02]  /*1470*/  @UP0 USHF.R.U32.HI UR7, URZ, UR21, UR10 ;  /* 0x00000015ff070299 */ /* 0x000fc4000801160a */
[----:B------:R-:W-:Y:S02]  /*1480*/  USEL UR4, UR31, UR4, !UP0 ;  /* 0x000000041f047287 */ /* 0x000fe4000c000000 */
[----:B------:R-:W-:Y:S02]  /*1490*/  UIMAD.WIDE.U32 UR10, UR7, UR8, URZ ;  /* 0x00000008070a72a5 */ /* 0x000fe4000f8e00ff */
[----:B------:R-:W-:Y:S02]  /*14a0*/  @UP2 USHF.R.U32.HI UR6, URZ, UR9, UR12 ;  /* 0x00000009ff062299 */ /* 0x000fe4000801160c */
[----:B------:R-:W-:-:S03]  /*14b0*/  UIMAD.WIDE.U32 UR12, UR4, UR8, URZ ;  /* 0x00000008040c72a5 */ /* 0x000fc6000f8e00ff */
[----:B------:R-:W-:Y:S02]  /*14c0*/  UMOV UR10, UR11 ;  /* 0x0000000b000a7c82 */ /* 0x000fe40008000000 */
[----:B------:R-:W-:Y:S02]  /*14d0*/  @UP2 USHF.R.U32.HI UR7, URZ, UR9, UR10 ;  /* 0x00000009ff072299 */ /* 0x000fe4000801160a */
[----:B------:R-:W-:Y:S02]  /*14e0*/  UIMAD UR10, UR6, UR19, URZ ;  /* 0x00000013060a72a4 */ /* 0x000fe4000f8e02ff */
[----:B------:R-:W-:-:S04]  /*14f0*/  UIMAD UR7, UR7, UR19, URZ ;  /* 0x00000013070772a4 */ /* 0x000fc8000f8e02ff */
[----:B------:R-:W-:-:S03]  /*1500*/  UISETP.GE.AND UP0, UPT, UR4, UR7, UPT ;  /* 0x000000070400728c */ /* 0x000fc6000bf06270 */
[----:B------:R-:W-:Y:S01]  /*1510*/  UMOV UR7, UR13 ;  /* 0x0000000d00077c82 */ /* 0x000fe20008000000 */
[----:B------:R-:W-:Y:S02]  /*1520*/  UISETP.GE.OR UP0, UPT, UR5, UR10, UP0 ;  /* 0x0000000a0500728c */ /* 0x000fe40008706670 */
[----:B------:R-:W-:Y:S02]  /*1530*/  UIMAD.WIDE.U32 UR10, UR5, UR8, URZ ;  /* 0x00000008050a72a5 */ /* 0x000fe4000f8e00ff */
[----:B------:R-:W-:Y:S02]  /*1540*/  USHF.R.U32.HI UR7, URZ, UR9, UR7 ;  /* 0x00000009ff077299 */ /* 0x000fe40008011607 */
[----:B------:R-:W-:Y:S02]  /*1550*/  UIADD3 UR10, UPT, UPT, -UR4, URZ, URZ ;  /* 0x000000ff040a7290 */ /* 0x000fe4000fffe1ff */
[----:B------:R-:W-:Y:S02]  /*1560*/  USEL UR7, UR4, UR7, !UP2 ;  /* 0x0000000704077287 */ /* 0x000fe4000d000000 */
[----:B------:R-:W-:Y:S01]  /*1570*/  UIMAD UR10, UR14, UR10, UR31 ;  /* 0x0000000a0e0a72a4 */ /* 0x000fe2000f8e021f */
[----:B------:R-:W-:Y:S01]  /*1580*/  @!UP0 UMOV UR8, UR11 ;  /* 0x0000000b00088c82 */ /* 0x000fe20008000000 */
[----:B------:R-:W-:-:S02]  /*1590*/  UIADD3 UR11, UPT, UPT, -UR5, URZ, URZ ;  /* 0x000000ff050b7290 */ /* 0x000fc4000fffe1ff */
[----:B------:R-:W-:Y:S02]  /*15a0*/  @!UP0 USHF.R.U32.HI UR8, URZ, UR9, UR8 ;  /* 0x00000009ff088299 */ /* 0x000fe40008011608 */
[----:B------:R-:W-:Y:S02]  /*15b0*/  UIADD3 UR9, UPT, UPT, -UR7, URZ, URZ ;  /* 0x000000ff07097290 */ /* 0x000fe4000fffe1ff */
[----:B------:R-:W-:Y:S02]  /*15c0*/  @!UP0 USEL UR8, UR5, UR8, !UP2 ;  /* 0x0000000805088287 */ /* 0x000fe4000d000000 */
[----:B------:R-:W-:Y:S02]  /*15d0*/  UIMAD UR9, UR19, UR9, UR4 ;  /* 0x00000009130972a4 */ /* 0x000fe4000f8e0204 */
[----:B------:R-:W-:Y:S02]  /*15e0*/  @!UP0 UIADD3 UR7, UPT, UPT, UR7, -UR8, URZ ;  /* 0x8000000807078290 */ /* 0x000fe4000fffe0ff */
[----:B------:R-:W-:-:S02]  /*15f0*/  @!UP0 UIMAD UR6, UR9, UR6, UR8 ;  /* 0x00000006090682a4 */ /* 0x000fc4000f8e0208 */
[----:B------:R-:W-:Y:S02]  /*1600*/  @!UP0 UIMAD UR4, UR7, UR19, UR5 ;  /* 0x00000013070482a4 */ /* 0x000fe4000f8e0205 */
[----:B------:R-:W-:Y:S02]  /*1610*/  UIMAD UR30, UR20, UR11, UR30 ;  /* 0x0000000b141e72a4 */ /* 0x000fe4000f8e021e */
[----:B------:R-:W-:Y:S01]  /*1620*/  UIMAD UR31, UR4, UR14, UR10 ;  /* 0x0000000e041f72a4 */ /* 0x000fe2000f8e020a */
[----:B------:R-:W-:Y:S02]  /*1630*/  @!UP0 UMOV UR5, UR6 ;  /* 0x0000000600058c82 */ /* 0x000fe40008000000 */
[----:B------:R-:W-:-:S12]  /*1640*/  UIMAD UR30, UR5, UR20, UR30 ;  /* 0x00000014051e72a4 */ /* 0x000fd8000f8e021e */
.L_x_19:
[----:B------:R-:W-:-:S09]  /*1650*/  UISETP.NE.AND UP0, UPT, UR22, 0x1, UPT ;  /* 0x000000011600788c */ /* 0x000fd2000bf05270 */
[----:B------:R-:W-:Y:S05]  /*1660*/  BRA.U UP0, `(.L_x_20) ;  /* 0x0000000100407547 */ /* 0x000fea000b800000 */
[----:B------:R-:W2:Y:S01]  /*1670*/  LDCU.128 UR8, c[0x0][0xb10] ;  /* 0x00016200ff0877ac */ /* 0x000ea20008000c00 */
[----:B------:R-:W3:Y:S01]  /*1680*/  LDCU UR12, c[0x0][0xb0c] ;  /* 0x00016180ff0c77ac */ /* 0x000ee20008000800 */
[----:B------:R-:W4:Y:S01]  /*1690*/  LDCU UR13, c[0x0][0xb20] ;  /* 0x00016400ff0d77ac */ /* 0x000f220008000800 */
[----:B--2---:R-:W-:Y:S02]  /*16a0*/  UIMAD.WIDE.U32 UR4, UR30, UR8, URZ ;  /* 0x000000081e0472a5 */ /* 0x004fe4000f8e00ff */
[----:B------:R-:W-:Y:S02]  /*16b0*/  UIMAD.WIDE.U32 UR6, UR31, UR11, URZ ;  /* 0x0000000b1f0672a5 */ /* 0x000fe4000f8e00ff */
[----:B---3--:R-:W-:Y:S02]  /*16c0*/  UISETP.NE.AND UP0, UPT, UR12, 0x1, UPT ;  /* 0x000000010c00788c */ /* 0x008fe4000bf05270 */
[----:B------:R-:W-:-:S03]  /*16d0*/  USHF.R.U32.HI UR5, URZ, UR9, UR5 ;  /* 0x00000009ff057299 */ /* 0x000fc60008011605 */
[----:B------:R-:W-:Y:S01]  /*16e0*/  UMOV UR4, UR7 ;  /* 0x0000000700047c82 */ /* 0x000fe20008000000 */
[----:B------:R-:W-:Y:S02]  /*16f0*/  USEL UR5, UR30, UR5, !UP0 ;  /* 0x000000051e057287 */ /* 0x000fe4000c000000 */
[----:B------:R-:W-:Y:S02]  /*1700*/  UISETP.NE.AND UP0, UPT, UR10, 0x1, UPT ;  /* 0x000000010a00788c */ /* 0x000fe4000bf05270 */
[----:B----4-:R-:W-:-:S04]  /*1710*/  USHF.R.U32.HI UR4, URZ, UR13, UR4 ;  /* 0x0000000dff047299 */ /* 0x010fc80008011604 */
[----:B------:R-:W-:-:S04]  /*1720*/  USEL UR4, UR31, UR4, !UP0 ;  /* 0x000000041f047287 */ /* 0x000fc8000c000000 */
[----:B------:R-:W-:Y:S02]  /*1730*/  UIADD3 UR6, UPT, UPT, UR5, -UR4, URZ ;  /* 0x8000000405067290 */ /* 0x000fe4000fffe0ff */
[----:B------:R-:W-:Y:S02]  /*1740*/  UIADD3 UR4, UPT, UPT, -UR5, UR4, URZ ;  /* 0x0000000405047290 */ /* 0x000fe4000fffe1ff */
[----:B------:R-:W-:Y:S02]  /*1750*/  UIMAD UR31, UR6, UR10, UR31 ;  /* 0x0000000a061f72a4 */ /* 0x000fe4000f8e021f */
[----:B------:R-:W-:-:S12]  /*1760*/  UIMAD UR30, UR4, UR12, UR30 ;  /* 0x0000000c041e72a4 */ /* 0x000fd8000f8e021e */
.L_x_20:
[----:B------:R-:W-:Y:S01]  /*1770*/  UISETP.NE.AND UP0, UPT, UR18, 0x2, UPT ;  /* 0x000000021200788c */ /* 0x000fe2000bf05270 */
[----:B------:R-:W-:Y:S09]  /*1780*/  BRA.U !UP6, `(.L_x_21) ;  /* 0x000000010e0c7547 */ /* 0x000ff2000b800000 */
[----:B------:R-:W-:Y:S01]  /*1790*/  UCGABAR_WAIT ;  /* 0x0000000000007dc7 */ /* 0x000fe20008000000 */
[----:B------:R-:W-:Y:S01]  /*17a0*/  CCTL.IVALL ;  /* 0x00000000ff00798f */ /* 0x000fe20002000000 */
[----:B------:R-:W-:Y:S05]  /*17b0*/  BRA `(.L_x_22) ;  /* 0x0000000000047947 */ /* 0x000fea0003800000 */
.L_x_21:
[----:B------:R-:W-:Y:S06]  /*17c0*/  BAR.SYNC.DEFER_BLOCKING 0x0 ;  /* 0x0000000000007b1d */ /* 0x000fec0000010000 */
.L_x_22:
[----:B------:R-:W-:Y:S05]  /*17d0*/  BRA.U UP0, `(.L_x_23) ;  /* 0x00000019009c7547 */ /* 0x000fea000b800000 */
[----:B------:R-:W2:Y:S01]  /*17e0*/  LDCU UR6, c[0x0][0x38c] ;  /* 0x00007180ff0677ac */ /* 0x000ea20008000800 */
[----:B------:R-:W3:Y:S01]  /*17f0*/  S2UR UR7, SR_CgaCtaId ;  /* 0x00000000000779c3 */ /* 0x000ee20000008800 */
[----:B------:R-:W-:Y:S01]  /*1800*/  PLOP3.LUT P1, PT, PT, PT, UP3, 0x80, 0x8 ;  /* 0x000000000008781c */ /* 0x000fe20003f2f038 */
[----:B------:R-:W-:Y:S01]  /*1810*/  IMAD.MOV.U32 R12, RZ, RZ, 0x1 ;  /* 0x00000001ff0c7424 */ /* 0x000fe200078e00ff */
[----:B------:R-:W-:Y:S01]  /*1820*/  UMOV UR13, 0x400 ;  /* 0x00000400000d7882 */ /* 0x000fe20000000000 */
[----:B------:R-:W-:Y:S01]  /*1830*/  UISETP.NE.AND UP1, UPT, UR18, URZ, UPT ;  /* 0x000000ff1200728c */ /* 0x000fe2000bf25270 */
[----:B------:R-:W-:Y:S01]  /*1840*/  ISETP.EQ.OR P2, PT, R0, RZ, P3 ;  /* 0x000000ff0000720c */ /* 0x000fe20001f42670 */
[----:B------:R-:W-:Y:S01]  /*1850*/  USEL UR24, URZ, 0x1, UP4 ;  /* 0x00000001ff187887 */ /* 0x000fe2000a000000 */
[----:B------:R-:W-:Y:S02]  /*1860*/  PLOP3.LUT P1, PT, P1, PT, PT, 0x8, 0x80 ;  /* 0x000000000080781c */ /* 0x000fe40000f2e170 */
[----:B------:R-:W-:Y:S01]  /*1870*/  CS2R R10, SRZ ;  /* 0x00000000000a7805 */ /* 0x000fe2000001ff00 */
[----:B------:R-:W-:Y:S01]  /*1880*/  IMAD.MOV.U32 R9, RZ, RZ, RZ ;  /* 0x000000ffff097224 */ /* 0x000fe200078e00ff */
[----:B------:R-:W4:Y:S01]  /*1890*/  LDCU UR39, c[0x0][0x370] ;  /* 0x00006e00ff2777ac */ /* 0x000f220008000800 */
[----:B------:R-:W-:Y:S01]  /*18a0*/  IMAD.MOV.U32 R8, RZ, RZ, 0x1 ;  /* 0x00000001ff087424 */ /* 0x000fe200078e00ff */
[----:B------:R-:W1:Y:S01]  /*18b0*/  LDCU.64 UR28, c[0x0][0x348] ;  /* 0x00006900ff1c77ac */ /* 0x000e620008000a00 */
[----:B--2---:R-:W-:-:S02]  /*18c0*/  UIADD3 UR5, UPT, UPT, UR6, 0x1f, URZ ;  /* 0x0000001f06057890 */ /* 0x004fc4000fffe0ff */
[----:B------:R-:W-:Y:S02]  /*18d0*/  UIADD3 UR45, UPT, UPT, UR6, 0x3e, URZ ;  /* 0x0000003e062d7890 */ /* 0x000fe4000fffe0ff */
[----:B------:R-:W-:Y:S02]  /*18e0*/  USHF.R.S32.HI UR4, URZ, 0x1f, UR5 ;  /* 0x0000001fff047899 */ /* 0x000fe40008011405 */
[----:B---3--:R-:W-:Y:S02]  /*18f0*/  USHF.L.U32 UR25, UR7, 0xc, URZ ;  /* 0x0000000c07197899 */ /* 0x008fe400080006ff */
[----:B------:R-:W-:Y:S02]  /*1900*/  ULEA.HI UR4, UR4, UR5, URZ, 0x5 ;  /* 0x0000000504047291 */ /* 0x000fe4000f8f28ff */
[----:B------:R-:W-:Y:S02]  /*1910*/  UIADD3 UR5, UPT, UPT, UR6, -0x1, URZ ;  /* 0xffffffff06057890 */ /* 0x000fe4000fffe0ff */
[----:B------:R-:W-:-:S02]  /*1920*/  USHF.R.S32.HI UR41, URZ, 0x5, UR4 ;  /* 0x00000005ff297899 */ /* 0x000fc40008011404 */
[----:B------:R-:W-:Y:S02]  /*1930*/  UISETP.GE.U32.AND UP2, UPT, UR5, -0x3f, UPT ;  /* 0xffffffc10500788c */ /* 0x000fe4000bf46070 */
[----:B------:R-:W-:Y:S02]  /*1940*/  UISETP.LT.U32.AND UP0, UPT, UR41, 0x11, UPT ;  /* 0x000000112900788c */ /* 0x000fe4000bf01070 */
[----:B------:R-:W-:Y:S02]  /*1950*/  USHF.L.U32 UR44, UR7, 0x6, URZ ;  /* 0x00000006072c7899 */ /* 0x000fe400080006ff */
[----:B------:R-:W-:Y:S02]  /*1960*/  USEL UR40, UR41, 0x11, UP0 ;  /* 0x0000001129287887 */ /* 0x000fe40008000000 */
[----:B------:R-:W-:Y:S02]  /*1970*/  ULOP3.LUT UR25, UR25, 0x1000, URZ, 0xc0, !UPT ;  /* 0x0000100019197892 */ /* 0x000fe4000f8ec0ff */
[----:B------:R-:W-:-:S02]  /*1980*/  UIADD3 UR21, UPT, UPT, UR40, -0x1, URZ ;  /* 0xffffffff28157890 */ /* 0x000fc4000fffe0ff */
[----:B------:R-:W-:Y:S02]  /*1990*/  ULEA UR13, UR7, UR13, 0x18 ;  /* 0x0000000d070d7291 */ /* 0x000fe4000f8ec0ff */
[----:B------:R-:W-:Y:S01]  /*19a0*/  @UP2 UIADD3 UR21, UPT, UPT, UR40, URZ, URZ ;  /* 0x000000ff28152290 */ /* 0x000fe2000fffe0ff */
[----:B------:R-:W2:Y:S01]  /*19b0*/  LDCU UR38, c[0x0][0x374] ;  /* 0x00006e80ff2677ac */ /* 0x000ea20008000800 */
[----:B------:R-:W-:Y:S02]  /*19c0*/  ULOP3.LUT UR44, UR44, 0x40, URZ, 0xc0, !UPT ;  /* 0x000000402c2c7892 */ /* 0x000fe4000f8ec0ff */
[----:B------:R-:W-:Y:S02]  /*19d0*/  USEL UR24, UR24, 0x2, UP1 ;  /* 0x0000000218187887 */ /* 0x000fe40008800000 */
[----:B------:R-:W-:Y:S02]  /*19e0*/  UIADD3 UR25, UPT, UPT, UR13, 0x15600, UR25 ;  /* 0x000156000d197890 */ /* 0x000fe4000fffe019 */
[----:B------:R-:W-:-:S02]  /*19f0*/  UIADD3 UR43, UPT, UPT, UR41, -UR40, URZ ;  /* 0x80000028292b7290 */ /* 0x000fc4000fffe0ff */
[----:B------:R-:W-:Y:S01]  /*1a00*/  UIADD3 UR21, UPT, UPT, UR21, 0x1, URZ ;  /* 0x0000000115157890 */ /* 0x000fe2000fffe0ff */
[----:B-1--4-:R-:W-:-:S11]  /*1a10*/  UMOV UR5, URZ ;  /* 0x000000ff00057c82 */ /* 0x012fd60008000000 */
.L_x_43:
[----:B------:R-:W1:Y:S02]  /*1a20*/  S2UR UR4, SR_CgaCtaId ;  /* 0x00000000000479c3 */ /* 0x000e640000008800 */
[----:B-1----:R-:W-:-:S09]  /*1a30*/  UISETP.NE.AND UP0, UPT, UR4, URZ, UPT ;  /* 0x000000ff0400728c */ /* 0x002fd2000bf05270 */
[----:B------:R-:W-:Y:S05]  /*1a40*/  BRA.U UP0, `(.L_x_24) ;  /* 0x0000000100287547 */ /* 0x000fea000b800000 */
[----:B------:R-:W-:Y:S02]  /*1a50*/  LEA R0, R9, UR13, 0x3 ;  /* 0x0000000d09007c11 */ /* 0x000fe4000f8e18ff */
[----:B------:R-:W-:-:S04]  /*1a60*/  SHF.L.U32 R2, R8, 0x1f, RZ ;  /* 0x0000001f08027819 */ /* 0x000fc800000006ff */
[----:B------:R-:W1:Y:S02]  /*1a70*/  SYNCS.PHASECHK.TRANS64.TRYWAIT P0, [R0+URZ+0x1d0], R2 ;  /* 0x0001d002000075a7 */ /* 0x000e6400080011ff */
[----:B-1----:R-:W-:Y:S05]  /*1a80*/  @!P0 BRA `(.L_x_25) ;  /* 0x0000007000f08947 */ /* 0x002fea0003800000 */
.L_x_152:
[----:B------:R-:W-:Y:S01]  /*1a90*/  VIADD R9, R9, 0x1 ;  /* 0x0000000109097836 */ /* 0x000fe20000000000 */
[----:B------:R1:W-:Y:S04]  /*1aa0*/  SYNCS.ARRIVE.TRANS64.A1T0 RZ, [R0+URZ+0x1c0], RZ ;  /* 0x0001c0ff00ff79a7 */ /* 0x0003e800081000ff */
[----:B------:R-:W-:-:S04]  /*1ab0*/  ISETP.NE.AND P0, PT, R9, 0x2, PT ;  /* 0x000000020900780c */ /* 0x000fc80003f05270 */
[----:B------:R-:W-:Y:S02]  /*1ac0*/  SEL R9, R9, RZ, P0 ;  /* 0x000000ff09097207 */ /* 0x000fe40000000000 */
[----:B-1----:R-:W-:-:S04]  /*1ad0*/  SEL R0, RZ, 0x1, P0 ;  /* 0x00000001ff007807 */ /* 0x002fc80000000000 */
[----:B------:R-:W-:-:S07]  /*1ae0*/  LOP3.LUT R8, R8, R0, RZ, 0x3c, !PT ;  /* 0x0000000008087212 */ /* 0x000fce00078e3cff */
.L_x_24:
[----:B------:R-:W-:Y:S01]  /*1af0*/  ULEA UR4, UR5, UR13, 0x3 ;  /* 0x0000000d05047291 */ /* 0x000fe2000f8e18ff */
[----:B------:R-:W-:Y:S01]  /*1b00*/  SHF.L.U32 R0, R12, 0x1f, RZ ;  /* 0x0000001f0c007819 */ /* 0x000fe200000006ff */
[----:B------:R-:W-:Y:S02]  /*1b10*/  UISETP.GE.U32.AND UP0, UPT, UR45, 0x3f, UPT ;  /* 0x0000003f2d00788c */ /* 0x000fe4000bf06070 */
[----:B------:R-:W-:Y:S02]  /*1b20*/  USHF.L.U32 UR35, UR30, 0x6, URZ ;  /* 0x000000061e237899 */ /* 0x000fe400080006ff */
[----:B------:R-:W-:Y:S01]  /*1b30*/  ULEA UR19, UR31, UR44, 0x7 ;  /* 0x0000002c1f137291 */ /* 0x000fe2000f8e38ff */
[----:B------:R-:W-:Y:S02]  /*1b40*/  UMOV UR6, URZ ;  /* 0x000000ff00067c82 */ /* 0x000fe40008000000 */
[----:B------:R1:W3:Y:S02]  /*1b50*/  SYNCS.PHASECHK.TRANS64.TRYWAIT P0, [UR4+0x88], R0 ;  /* 0x00008800ff0075a7 */ /* 0x0002e40008001104 */
[----:B------:R-:W-:Y:S07]  /*1b60*/  BRA.U !UP0, `(.L_x_26) ;  /* 0x0000000108b87547 */ /* 0x000fee000b800000 */
[----:B------:R-:W-:Y:S01]  /*1b70*/  UMOV UR10, URZ ;  /* 0x000000ff000a7c82 */ /* 0x000fe20008000000 */
[----:B------:R-:W-:-:S05]  /*1b80*/  UMOV UR4, UR5 ;  /* 0x0000000500047c82 */ /* 0x000fca0008000000 */
.L_x_32:
[----:B------:R-:W-:Y:S01]  /*1b90*/  ULEA UR33, UR4, UR13, 0x3 ;  /* 0x0000000d04217291 */ /* 0x000fe2000f8e18ff */
[----:B---3--:R-:W-:Y:S01]  /*1ba0*/  @!P3 MOV R2, 0x3000 ;  /* 0x000030000002b802 */ /* 0x008fe20000000f00 */
[----:B-1-34-:R-:W-:Y:S10]  /*1bb0*/  @P0 BRA `(.L_x_27) ;  /* 0x00000000000c0947 */ /* 0x01aff40003800000 */
[----:B------:R-:W-:-:S04]  /*1bc0*/  SHF.L.U32 R3, R12, 0x1f, RZ ;  /* 0x0000001f0c037819 */ /* 0x000fc800000006ff */
[----:B------:R-:W3:Y:S02]  /*1bd0*/  SYNCS.PHASECHK.TRANS64.TRYWAIT P0, [UR33+0x88], R3 ;  /* 0x00008803ff0075a7 */ /* 0x000ee40008001121 */
[----:B---3--:R-:W-:Y:S05]  /*1be0*/  @!P0 BRA `(.L_x_28) ;  /* 0x0000007000ac8947 */ /* 0x008fea0003800000 */
.L_x_27:
[----:B------:R3:W-:Y:S01]  /*1bf0*/  @!P3 SYNCS.ARRIVE.TRANS64 RZ, [UR33], R2 ;  /* 0x00000002ffffb9a7 */ /* 0x0007e20008000021 */
[----:B------:R-:W-:-:S04]  /*1c00*/  ULOP3.LUT UR5, UR24, 0x2, URZ, 0xfc, !UPT ;  /* 0x0000000218057892 */ /* 0x000fc8000f8efcff */
[----:B------:R-:W-:-:S09]  /*1c10*/  UISETP.NE.AND UP0, UPT, UR5, 0x2, UPT ;  /* 0x000000020500788c */ /* 0x000fd2000bf05270 */
[----:B------:R-:W-:Y:S05]  /*1c20*/  BRA.U UP0, `(.L_x_29) ;  /* 0x0000000100047547 */ /* 0x000fea000b800000 */
[----:B--2---:R-:W-:Y:S05]  /*1c30*/  BPT.TRAP 0x1 ;  /* 0x000000040000795c */ /* 0x004fea0000300000 */
.L_x_29:
[----:B------:R-:W-:Y:S04]  /*1c40*/  BSSY.RECONVERGENT B0, `(.L_x_30) ;  /* 0x0000003000007945 */ /* 0x000fe80003800200 */
[----:B------:R-:W-:Y:S05]  /*1c50*/  @P2 BRA `(.L_x_31) ;  /* 0x0000000000042947 */ /* 0x000fea0003800000 */
[----:B--2---:R-:W-:Y:S05]  /*1c60*/  BPT.TRAP 0x1 ;  /* 0x000000040000795c */ /* 0x004fea0000300000 */
.L_x_31:
[----:B--2---:R-:W-:Y:S05]  /*1c70*/  BSYNC.RECONVERGENT B0 ;  /* 0x0000000000007941 */ /* 0x004fea0003800200 */
.L_x_30:
[----:B------:R-:W-:Y:S02]  /*1c80*/  UIADD3 UR5, UPT, UPT, UR4, 0x1, URZ ;  /* 0x0000000104057890 */ /* 0x000fe4000fffe0ff */
[----:B------:R-:W-:Y:S02]  /*1c90*/  USHF.L.U32 UR34, UR10, 0x5, URZ ;  /* 0x000000050a227899 */ /* 0x000fe400080006ff */
[----:B------:R-:W-:Y:S02]  /*1ca0*/  UISETP.NE.AND UP0, UPT, UR5, 0x11, UPT ;  /* 0x000000110500788c */ /* 0x000fe4000bf05270 */
[----:B------:R-:W-:Y:S02]  /*1cb0*/  UIADD3 UR10, UPT, UPT, UR10, 0x1, URZ ;  /* 0x000000010a0a7890 */ /* 0x000fe4000fffe0ff */
[----:B------:R-:W-:Y:S02]  /*1cc0*/  USEL UR7, URZ, 0x1, UP0 ;  /* 0x00000001ff077887 */ /* 0x000fe40008000000 */
[----:B------:R-:W-:-:S02]  /*1cd0*/  USEL UR5, UR5, URZ, UP0 ;  /* 0x000000ff05057287 */ /* 0x000fc40008000000 */
[----:B------:R-:W-:Y:S02]  /*1ce0*/  ULEA UR32, UR4, UR13, 0xc ;  /* 0x0000000d04207291 */ /* 0x000fe4000f8e60ff */
[----:B------:R-:W-:Y:S01]  /*1cf0*/  ULEA UR6, UR5, UR13, 0x3 ;  /* 0x0000000d05067291 */ /* 0x000fe2000f8e18ff */
[----:B------:R-:W-:Y:S01]  /*1d00*/  LOP3.LUT R12, R12, UR7, RZ, 0x3c, !PT ;  /* 0x000000070c0c7c12 */ /* 0x000fe2000f8e3cff */
[----:B------:R-:W-:Y:S02]  /*1d10*/  UIADD3 UR8, UP1, UPT, UR28, 0x80, URZ ;  /* 0x000000801c087890 */ /* 0x000fe4000ff3e0ff */
[----:B------:R-:W-:Y:S01]  /*1d20*/  UIADD3 UR32, UPT, UPT, UR32, 0x4600, URZ ;  /* 0x0000460020207890 */ /* 0x000fe2000fffe0ff */
[----:B-1----:R-:W-:Y:S01]  /*1d30*/  SHF.L.U32 R0, R12, 0x1f, RZ ;  /* 0x0000001f0c007819 */ /* 0x002fe200000006ff */
[----:B------:R-:W-:Y:S02]  /*1d40*/  UIADD3.X UR9, UPT, UPT, URZ, UR29, URZ, UP1, !UPT ;  /* 0x0000001dff097290 */ /* 0x000fe40008ffe4ff */
[----:B------:R-:W-:Y:S01]  /*1d50*/  ULEA UR16, UR4, UR25, 0xd ;  /* 0x0000001904107291 */ /* 0x000fe2000f8e68ff */
[----:B------:R4:W1:Y:S01]  /*1d60*/  SYNCS.PHASECHK.TRANS64.TRYWAIT P0, [UR6+0x88], R0 ;  /* 0x00008800ff0075a7 */ /* 0x0008620008001106 */
[----:B------:R-:W-:Y:S01]  /*1d70*/  UIADD3 UR6, UP0, UPT, UR28, 0x180, URZ ;  /* 0x000001801c067890 */ /* 0x000fe2000ff1e0ff */
[----:B------:R-:W-:Y:S01]  /*1d80*/  UMOV UR14, 0x0 ;  /* 0x00000000000e7882 */ /* 0x000fe20000000000 */
[----:B------:R-:W-:-:S02]  /*1d90*/  UMOV UR15, 0x10000000 ;  /* 0x10000000000f7882 */ /* 0x000fc40000000000 */
[----:B------:R-:W-:Y:S01]  /*1da0*/  UIADD3.X UR7, UPT, UPT, URZ, UR29, URZ, UP0, !UPT ;  /* 0x0000001dff077290 */ /* 0x000fe200087fe4ff */
[----:B------:R-:W-:Y:S01]  /*1db0*/  UTMALDG.3D [UR32], [UR8], desc[UR14] ;  /* 0x00000e20080075b4 */ /* 0x000fe20008011000 */
[----:B------:R-:W-:Y:S01]  /*1dc0*/  UISETP.NE.AND UP0, UPT, UR10, UR21, UPT ;  /* 0x000000150a00728c */ /* 0x000fe2000bf05270 */
[----:B------:R-:W-:Y:S01]  /*1dd0*/  UMOV UR4, 0x30000 ;  /* 0x0003000000047882 */ /* 0x000fe20000000000 */
[----:B------:R-:W-:Y:S01]  /*1de0*/  UMOV UR20, UR36 ;  /* 0x0000002400147c82 */ /* 0x000fe20008000000 */
[----:B------:R-:W-:Y:S01]  /*1df0*/  UMOV UR17, UR33 ;  /* 0x0000002100117c82 */ /* 0x000fe20008000000 */
[----:B------:R-:W-:-:S03]  /*1e00*/  UMOV UR18, UR34 ;  /* 0x0000002200127c82 */ /* 0x000fc60008000000 */
[----:B------:R2:W-:Y:S02]  /*1e10*/  UTMALDG.3D.MULTICAST [UR16], [UR6], UR4, desc[UR14] ;  /* 0x00000e10060073b4 */ /* 0x0005e40008011804 */
[----:B--2---:R-:W-:Y:S01]  /*1e20*/  UMOV UR6, UR21 ;  /* 0x0000001500067c82 */ /* 0x004fe20008000000 */
[----:B------:R-:W-:Y:S01]  /*1e30*/  UMOV UR4, UR5 ;  /* 0x0000000500047c82 */ /* 0x000fe20008000000 */
[----:B------:R-:W-:Y:S05]  /*1e40*/  BRA.U UP0, `(.L_x_32) ;  /* 0xfffffffd00507547 */ /* 0x000fea000b83ffff */
.L_x_26:
[----:B------:R-:W-:Y:S01]  /*1e50*/  ULEA UR4, UR5, UR13, 0x3 ;  /* 0x0000000d05047291 */ /* 0x000fe2000f8e18ff */
[----:B-1--4-:R-:W-:Y:S01]  /*1e60*/  SHF.L.U32 R0, R12, 0x1f, RZ ;  /* 0x0000001f0c007819 */ /* 0x012fe200000006ff */
[----:B------:R-:W-:Y:S01]  /*1e70*/  @!P1 SYNCS.ARRIVE.TRANS64.A1T0 RZ, [UR13+0x158], RZ ;  /* 0x000158ffffff99a7 */ /* 0x000fe2000810000d */
[----:B------:R-:W-:-:S06]  /*1e80*/  UISETP.GT.AND UP0, UPT, UR41, UR40, UPT ;  /* 0x000000282900728c */ /* 0x000fcc000bf04270 */
[----:B---3--:R1:W3:Y:S03]  /*1e90*/  SYNCS.PHASECHK.TRANS64.TRYWAIT P0, [UR4+0x88], R0 ;  /* 0x00008800ff0075a7 */ /* 0x0082e60008001104 */
[----:B------:R-:W-:Y:S05]  /*1ea0*/  BRA.U !UP0, `(.L_x_33) ;  /* 0x0000000108bc7547 */ /* 0x000fea000b800000 */
[----:B------:R-:W-:Y:S01]  /*1eb0*/  UIADD3 UR26, UPT, UPT, UR43, UR6, URZ ;  /* 0x000000062b1a7290 */ /* 0x000fe2000fffe0ff */
[----:B------:R-:W-:-:S11]  /*1ec0*/  UMOV UR4, UR5 ;  /* 0x0000000500047c82 */ /* 0x000fd60008000000 */
.L_x_39:
[----:B------:R-:W-:Y:S01]  /*1ed0*/  ULEA UR9, UR4, UR13, 0x3 ;  /* 0x0000000d04097291 */ /* 0x000fe2000f8e18ff */
[----:B---3--:R-:W-:Y:S01]  /*1ee0*/  @!P3 MOV R2, 0x3000 ;  /* 0x000030000002b802 */ /* 0x008fe20000000f00 */
[----:B-1-3--:R-:W-:Y:S10]  /*1ef0*/  @P0 BRA `(.L_x_34) ;  /* 0x00000000000c0947 */ /* 0x00aff40003800000 */
[----:B------:R-:W-:-:S04]  /*1f00*/  SHF.L.U32 R3, R12, 0x1f, RZ ;  /* 0x0000001f0c037819 */ /* 0x000fc800000006ff */
[----:B------:R-:W3:Y:S02]  /*1f10*/  SYNCS.PHASECHK.TRANS64.TRYWAIT P0, [UR9+0x88], R3 ;  /* 0x00008803ff0075a7 */ /* 0x000ee40008001109 */
[----:B---3--:R-:W-:Y:S05]  /*1f20*/  @!P0 BRA `(.L_x_35) ;  /* 0x0000006c00f48947 */ /* 0x008fea0003800000 */
.L_x_34:
[----:B------:R3:W-:Y:S01]  /*1f30*/  @!P3 SYNCS.ARRIVE.TRANS64 RZ, [UR9], R2 ;  /* 0x00000002ffffb9a7 */ /* 0x0007e20008000009 */
[----:B------:R-:W-:-:S04]  /*1f40*/  ULOP3.LUT UR5, UR24, 0x2, URZ, 0xfc, !UPT ;  /* 0x0000000218057892 */ /* 0x000fc8000f8efcff */
[----:B------:R-:W-:-:S09]  /*1f50*/  UISETP.NE.AND UP0, UPT, UR5, 0x2, UPT ;  /* 0x000000020500788c */ /* 0x000fd2000bf05270 */
[----:B------:R-:W-:Y:S05]  /*1f60*/  BRA.U UP0, `(.L_x_36) ;  /* 0x0000000100047547 */ /* 0x000fea000b800000 */
[----:B--2---:R-:W-:Y:S05]  /*1f70*/  BPT.TRAP 0x1 ;  /* 0x000000040000795c */ /* 0x004fea0000300000 */
.L_x_36:
[----:B------:R-:W-:Y:S04]  /*1f80*/  BSSY.RECONVERGENT B0, `(.L_x_37) ;  /* 0x0000003000007945 */ /* 0x000fe80003800200 */
[----:B------:R-:W-:Y:S05]  /*1f90*/  @P2 BRA `(.L_x_38) ;  /* 0x0000000000042947 */ /* 0x000fea0003800000 */
[----:B--2---:R-:W-:Y:S05]  /*1fa0*/  BPT.TRAP 0x1 ;  /* 0x000000040000795c */ /* 0x004fea0000300000 */
.L_x_38:
[----:B--2---:R-:W-:Y:S05]  /*1fb0*/  BSYNC.RECONVERGENT B0 ;  /* 0x0000000000007941 */ /* 0x004fea0003800200 */
.L_x_37:
[----:B------:R-:W-:Y:S02]  /*1fc0*/  UIADD3 UR5, UPT, UPT, UR4, 0x1, URZ ;  /* 0x0000000104057890 */ /* 0x000fe4000fffe0ff */
[----:B------:R-:W-:Y:S02]  /*1fd0*/  UIADD3 UR14, UP1, UPT, UR28, 0x80, URZ ;  /* 0x000000801c0e7890 */ /* 0x000fe4000ff3e0ff */
[----:B------:R-:W-:Y:S02]  /*1fe0*/  UISETP.NE.AND UP0, UPT, UR5, 0x11, UPT ;  /* 0x000000110500788c */ /* 0x000fe4000bf05270 */
[----:B------:R-:W-:Y:S02]  /*1ff0*/  USHF.L.U32 UR10, UR6, 0x5, URZ ;  /* 0x00000005060a7899 */ /* 0x000fe400080006ff */
[----:B------:R-:W-:Y:S02]  /*2000*/  USEL UR8, URZ, 0x1, UP0 ;  /* 0x00000001ff087887 */ /* 0x000fe40008000000 */
[----:B------:R-:W-:-:S02]  /*2010*/  USEL UR5, UR5, URZ, UP0 ;  /* 0x000000ff05057287 */ /* 0x000fc40008000000 */
[----:B------:R-:W-:Y:S02]  /*2020*/  UIADD3 UR22, UP0, UPT, UR28, 0x180, URZ ;  /* 0x000001801c167890 */ /* 0x000fe4000ff1e0ff */
[----:B------:R-:W-:Y:S01]  /*2030*/  LOP3.LUT R12, R12, UR8, RZ, 0x3c, !PT ;  /* 0x000000080c0c7c12 */ /* 0x000fe2000f8e3cff */
[----:B------:R-:W-:Y:S02]  /*2040*/  ULEA UR8, UR4, UR13, 0xc ;  /* 0x0000000d04087291 */ /* 0x000fe4000f8e60ff */
[----:B------:R-:W-:Y:S01]  /*2050*/  ULEA UR7, UR5, UR13, 0x3 ;  /* 0x0000000d05077291 */ /* 0x000fe2000f8e18ff */
[----:B-1----:R-:W-:Y:S01]  /*2060*/  SHF.L.U32 R0, R12, 0x1f, RZ ;  /* 0x0000001f0c007819 */ /* 0x002fe200000006ff */
[----:B------:R-:W-:Y:S02]  /*2070*/  UIADD3 UR8, UPT, UPT, UR8, 0x4600, URZ ;  /* 0x0000460008087890 */ /* 0x000fe4000fffe0ff */
[----:B------:R-:W-:Y:S02]  /*2080*/  UIADD3.X UR15, UPT, UPT, URZ, UR29, URZ, UP1, !UPT ;  /* 0x0000001dff0f7290 */ /* 0x000fe40008ffe4ff */
[----:B------:R-:W-:-:S02]  /*2090*/  ULEA UR16, UR4, UR25, 0xd ;  /* 0x0000001904107291 */ /* 0x000fc4000f8e68ff */
[----:B------:R-:W-:Y:S01]  /*20a0*/  UIADD3.X UR23, UPT, UPT, URZ, UR29, URZ, UP0, !UPT ;  /* 0x0000001dff177290 */ /* 0x000fe200087fe4ff */
[----:B------:R4:W1:Y:S01]  /*20b0*/  SYNCS.PHASECHK.TRANS64.TRYWAIT P0, [UR7+0x88], R0 ;  /* 0x00008800ff0075a7 */ /* 0x0008620008001107 */
[----:B------:R-:W-:Y:S01]  /*20c0*/  UMOV UR30, 0x0 ;  /* 0x00000000001e7882 */ /* 0x000fe20000000000 */
[----:B------:R-:W-:Y:S01]  /*20d0*/  UMOV UR31, 0x10000000 ;  /* 0x10000000001f7882 */ /* 0x000fe20000000000 */
[----:B------:R-:W-:Y:S01]  /*20e0*/  UMOV UR11, UR35 ;  /* 0x00000023000b7c82 */ /* 0x000fe20008000000 */
[----:B------:R-:W-:Y:S01]  /*20f0*/  UMOV UR12, UR36 ;  /* 0x00000024000c7c82 */ /* 0x000fe20008000000 */
[----:B------:R-:W-:Y:S01]  /*2100*/  UMOV UR7, 0x30000 ;  /* 0x0003000000077882 */ /* 0x000fe20000000000 */
[----:B------:R-:W-:Y:S01]  /*2110*/  UMOV UR20, UR36 ;  /* 0x0000002400147c82 */ /* 0x000fe20008000000 */
[----:B------:R-:W-:Y:S01]  /*2120*/  UMOV UR17, UR9 ;  /* 0x0000000900117c82 */ /* 0x000fe20008000000 */
[----:B------:R-:W-:Y:S01]  /*2130*/  UMOV UR18, UR10 ;  /* 0x0000000a00127c82 */ /* 0x000fe20008000000 */
[----:B------:R4:W-:Y:S01]  /*2140*/  UTMALDG.3D [UR8], [UR14], desc[UR30] ;  /* 0x00001e080e0075b4 */ /* 0x0009e20008011000 */
[----:B------:R-:W-:Y:S01]  /*2150*/  UIADD3 UR6, UPT, UPT, UR6, 0x1, URZ ;  /* 0x0000000106067890 */ /* 0x000fe2000fffe0ff */
[----:B------:R-:W-:-:S03]  /*2160*/  UMOV UR4, UR5 ;  /* 0x0000000500047c82 */ /* 0x000fc60008000000 */
[----:B------:R-:W-:Y:S01]  /*2170*/  UISETP.NE.AND UP0, UPT, UR6, UR26, UPT ;  /* 0x0000001a0600728c */ /* 0x000fe2000bf05270 */
[----:B------:R4:W-:Y:S08]  /*2180*/  UTMALDG.3D.MULTICAST [UR16], [UR22], UR7, desc[UR30] ;  /* 0x00001e10160073b4 */ /* 0x0009f00008011807 */
[----:B----4-:R-:W-:Y:S05]  /*2190*/  BRA.U UP0, `(.L_x_39) ;  /* 0xfffffffd004c7547 */ /* 0x010fea000b83ffff */
.L_x_33:
[C---:B------:R-:W-:Y:S01]  /*21a0*/  LEA R3, R11.reuse, UR13, 0x3 ;  /* 0x0000000d0b037c11 */ /* 0x040fe2000f8e18ff */
[----:B------:R-:W-:Y:S01]  /*21b0*/  NOP ;  /* 0x0000000000007918 */ /* 0x000fe20000000000 */
[----:B-1----:R-:W-:Y:S02]  /*21c0*/  SHF.L.U32 R0, R10, 0x1f, RZ ;  /* 0x0000001f0a007819 */ /* 0x002fe400000006ff */
[----:B------:R-:W-:Y:S02]  /*21d0*/  LEA R4, R11, UR13, 0x4 ;  /* 0x0000000d0b047c11 */ /* 0x000fe4000f8e20ff */
[----:B---3--:R-:W1:Y:S02]  /*21e0*/  SYNCS.PHASECHK.TRANS64.TRYWAIT P0, [R3+URZ+0x160], R0 ;  /* 0x00016000030075a7 */ /* 0x008e6400080011ff */
[----:B-1----:R-:W-:Y:S05]  /*21f0*/  @!P0 BRA `(.L_x_40) ;  /* 0x0000006c00588947 */ /* 0x002fea0003800000 */
.L_x_155:
[----:B------:R-:W3:Y:S01]  /*2200*/  LDS.128 R4, [R4+0x1f0] ;  /* 0x0001f00004047984 */ /* 0x000ee20000000c00 */
[----:B------:R-:W-:Y:S01]  /*2210*/  UISETP.GE.AND UP0, UPT, UR42, 0x1, UPT ;  /* 0x000000012a00788c */ /* 0x000fe2000bf06270 */
[----:B------:R-:W-:Y:S01]  /*2220*/  @!PT LDS RZ, [RZ] ;  /* 0x00000000fffff984 */ /* 0x000fe20000000800 */
[----:B------:R-:W-:Y:S01]  /*2230*/  @!PT LDS RZ, [RZ] ;  /* 0x00000000fffff984 */ /* 0x000fe20000000800 */
[----:B------:R-:W-:Y:S01]  /*2240*/  @!PT LDS RZ, [RZ] ;  /* 0x00000000fffff984 */ /* 0x000fe20000000800 */
[----:B------:R-:W-:Y:S01]  /*2250*/  @!PT LDS RZ, [RZ] ;  /* 0x00000000fffff984 */ /* 0x000fe20000000800 */
[----:B------:R4:W-:Y:S06]  /*2260*/  MEMBAR.ALL.CTA ;  /* 0x0000000000007992 */ /* 0x0009ec0000008000 */
[----:B----4-:R-:W4:Y:S01]  /*2270*/  FENCE.VIEW.ASYNC.S ;  /* 0x00000000000073c6 */ /* 0x010f220000000000 */
[----:B---3--:R-:W-:-:S13]  /*2280*/  LOP3.LUT P0, RZ, R6, 0x1, RZ, 0xc0, !PT ;  /* 0x0000000106ff7812 */ /* 0x008fda000780c0ff */
[----:B----4-:R-:W-:Y:S01]  /*2290*/  VOTEU.ANY UP1, P0 ;  /* 0x0000000000ff7886 */ /* 0x010fe20000020100 */
[----:B------:R-:W-:-:S13]  /*22a0*/  PLOP3.LUT P0, PT, PT, PT, UP1, 0x80, 0x8 ;  /* 0x000000000008781c */ /* 0x000fda0003f0f018 */
[----:B-1----:R-:W-:Y:S02]  /*22b0*/  @P0 LOP3.LUT R0, R5, 0xffff, RZ, 0xc0, !PT ;  /* 0x0000ffff05000812 */ /* 0x002fe400078ec0ff */
[----:B------:R-:W-:Y:S02]  /*22c0*/  @P0 MOV R2, R4 ;  /* 0x0000000400020202 */ /* 0x000fe40000000f00 */
[----:B------:R-:W-:Y:S01]  /*22d0*/  @P0 R2UR UR6, R0 ;  /* 0x00000000000602ca */ /* 0x000fe200000e0000 */
[----:B------:R-:W-:Y:S01]  /*22e0*/  VIADD R0, R3, 0x170 ;  /* 0x0000017003007836 */ /* 0x000fe20000000000 */
[----:B------:R-:W-:Y:S02]  /*22f0*/  @P0 SHF.R.U32.HI R4, RZ, 0x10, R5 ;  /* 0x00000010ff040819 */ /* 0x000fe40000011605 */
[----:B------:R-:W-:Y:S02]  /*2300*/  @P0 R2UR UR7, R2 ;  /* 0x00000000020702ca */ /* 0x000fe400000e0000 */
[----:B------:R-:W-:-:S02]  /*2310*/  PRMT R0, RZ, 0x654, R0 ;  /* 0x00000654ff007816 */ /* 0x000fc40000000000 */
[----:B------:R-:W-:Y:S02]  /*2320*/  @P0 R2UR UR4, R4 ;  /* 0x00000000040402ca */ /* 0x000fe400000e0000 */
[----:B------:R1:W-:Y:S03]  /*2330*/  SYNCS.ARRIVE.TRANS64.RED.A1T0 RZ, [R0+URZ], RZ ;  /* 0x000000ff00ff79a7 */ /* 0x0003e600081004ff */
[----:B------:R-:W-:-:S04]  /*2340*/  @UP1 UMOV UR27, UR6 ;  /* 0x00000006001b1c82 */ /* 0x000fc80008000000 */
[----:B------:R-:W-:-:S04]  /*2350*/  @UP1 UMOV UR37, UR7 ;  /* 0x0000000700251c82 */ /* 0x000fc80008000000 */
[----:B------:R-:W-:Y:S01]  /*2360*/  @UP1 UMOV UR36, UR4 ;  /* 0x0000000400241c82 */ /* 0x000fe20008000000 */
[----:B------:R-:W-:Y:S05]  /*2370*/  BRA.U !UP0, `(.L_x_41) ;  /* 0x0000000108d47547 */ /* 0x000fea000b800000 */
[----:B------:R-:W2:Y:S01]  /*2380*/  LDCU.128 UR16, c[0x0][0xb10] ;  /* 0x00016200ff1077ac */ /* 0x000ea20008000c00 */
[----:B------:R-:W3:Y:S01]  /*2390*/  LDCU UR12, c[0x0][0xb20] ;  /* 0x00016400ff0c77ac */ /* 0x000ee20008000800 */
[----:B------:R-:W4:Y:S01]  /*23a0*/  LDCU UR20, c[0x0][0xb0c] ;  /* 0x00016180ff1477ac */ /* 0x000f220008000800 */
[----:B------:R-:W1:Y:S01]  /*23b0*/  LDCU.64 UR8, c[0x0][0xb28] ;  /* 0x00016500ff0877ac */ /* 0x000e620008000a00 */
[----:B------:R-:W-:Y:S02]  /*23c0*/  UISETP.NE.AND UP3, UPT, UR42, 0x1, UPT ;  /* 0x000000012a00788c */ /* 0x000fe4000bf65270 */
[----:B--2---:R-:W-:Y:S02]  /*23d0*/  UIMAD.WIDE.U32 UR10, UR38, UR19, URZ ;  /* 0x00000013260a72a5 */ /* 0x004fe4000f8e00ff */
[----:B------:R-:W-:Y:S02]  /*23e0*/  UIMAD.WIDE.U32 UR6, UR39, UR16, URZ ;  /* 0x00000010270672a5 */ /* 0x000fe4000f8e00ff */
[----:B------:R-:W-:-:S02]  /*23f0*/  UISETP.NE.AND UP0, UPT, UR18, 0x1, UPT ;  /* 0x000000011200788c */ /* 0x000fc4000bf05270 */
[----:B------:R-:W-:Y:S01]  /*2400*/  UIMAD.WIDE.U32 UR22, UR27, UR19, URZ ;  /* 0x000000131b1672a5 */ /* 0x000fe2000f8e00ff */
[----:B------:R-:W-:Y:S02]  /*2410*/  UMOV UR10, UR11 ;  /* 0x0000000b000a7c82 */ /* 0x000fe40008000000 */
[----:B------:R-:W-:Y:S01]  /*2420*/  UMOV UR6, UR7 ;  /* 0x0000000700067c82 */ /* 0x000fe20008000000 */
[----:B---3--:R-:W-:Y:S02]  /*2430*/  USHF.R.U32.HI UR10, URZ, UR12, UR10 ;  /* 0x0000000cff0a7299 */ /* 0x008fe4000801160a */
[----:B------:R-:W-:Y:S02]  /*2440*/  USHF.R.U32.HI UR7, URZ, UR17, UR6 ;  /* 0x00000011ff077299 */ /* 0x000fe40008011606 */
[----:B----4-:R-:W-:Y:S02]  /*2450*/  UISETP.NE.AND UP2, UPT, UR20, 0x1, UPT ;  /* 0x000000011400788c */ /* 0x010fe4000bf45270 */
[----:B------:R-:W-:-:S02]  /*2460*/  USEL UR6, UR38, UR10, !UP0 ;  /* 0x0000000a26067287 */ /* 0x000fc4000c000000 */
[----:B------:R-:W-:Y:S02]  /*2470*/  USEL UR7, UR39, UR7, !UP2 ;  /* 0x0000000727077287 */ /* 0x000fe4000d000000 */
[----:B-1----:R-:W-:Y:S01]  /*2480*/  UIMAD.WIDE.U32 UR10, UR6, UR8, URZ ;  /* 0x00000008060a72a5 */ /* 0x002fe2000f8e00ff */
[----:B------:R-:W-:Y:S01]  /*2490*/  UMOV UR4, UR23 ;  /* 0x0000001700047c82 */ /* 0x000fe20008000000 */
[----:B------:R-:W-:Y:S02]  /*24a0*/  UIMAD.WIDE.U32 UR14, UR37, UR16, URZ ;  /* 0x00000010250e72a5 */ /* 0x000fe4000f8e00ff */
[----:B------:R-:W-:-:S03]  /*24b0*/  UIMAD.WIDE.U32 UR22, UR7, UR8, URZ ;  /* 0x00000008071672a5 */ /* 0x000fc6000f8e00ff */
[----:B------:R-:W-:Y:S01]  /*24c0*/  UMOV UR10, UR11 ;  /* 0x0000000b000a7c82 */ /* 0x000fe20008000000 */
[----:B------:R-:W-:Y:S02]  /*24d0*/  USHF.R.U32.HI UR4, URZ, UR12, UR4 ;  /* 0x0000000cff047299 */ /* 0x000fe40008011604 */
[----:B------:R-:W-:Y:S01]  /*24e0*/  @UP3 USHF.R.U32.HI UR6, URZ, UR9, UR10 ;  /* 0x00000009ff063299 */ /* 0x000fe2000801160a */
[----:B------:R-:W-:Y:S01]  /*24f0*/  UMOV UR14, UR15 ;  /* 0x0000000f000e7c82 */ /* 0x000fe20008000000 */
[----:B------:R-:W-:Y:S01]  /*2500*/  UMOV UR22, UR23 ;  /* 0x0000001700167c82 */ /* 0x000fe20008000000 */
[----:B------:R-:W-:Y:S02]  /*2510*/  USHF.R.U32.HI UR17, URZ, UR17, UR14 ;  /* 0x00000011ff117299 */ /* 0x000fe4000801160e */
[----:B------:R-:W-:Y:S02]  /*2520*/  USEL UR4, UR27, UR4, !UP0 ;  /* 0x000000041b047287 */ /* 0x000fe4000c000000 */
[----:B------:R-:W-:-:S02]  /*2530*/  @UP3 USHF.R.U32.HI UR7, URZ, UR9, UR22 ;  /* 0x00000009ff073299 */ /* 0x000fc40008011616 */
[----:B------:R-:W-:Y:S02]  /*2540*/  UIMAD UR10, UR42, UR6, URZ ;  /* 0x000000062a0a72a4 */ /* 0x000fe4000f8e02ff */
[----:B------:R-:W-:Y:S02]  /*2550*/  USEL UR6, UR37, UR17, !UP2 ;  /* 0x0000001125067287 */ /* 0x000fe4000d000000 */
[----:B------:R-:W-:Y:S02]  /*2560*/  UIMAD UR12, UR42, UR7, URZ ;  /* 0x000000072a0c72a4 */ /* 0x000fe4000f8e02ff */
[----:B------:R-:W-:Y:S02]  /*2570*/  UISETP.GE.AND UP0, UPT, UR4, UR10, UPT ;  /* 0x0000000a0400728c */ /* 0x000fe4000bf06270 */
[----:B------:R-:W-:Y:S02]  /*2580*/  UIMAD.WIDE.U32 UR10, UR4, UR8, URZ ;  /* 0x00000008040a72a5 */ /* 0x000fe4000f8e00ff */
[----:B------:R-:W-:-:S02]  /*2590*/  UISETP.GE.OR UP0, UPT, UR6, UR12, UP0 ;  /* 0x0000000c0600728c */ /* 0x000fc40008706670 */
[----:B------:R-:W-:Y:S02]  /*25a0*/  UIMAD.WIDE.U32 UR14, UR6, UR8, URZ ;  /* 0x00000008060e72a5 */ /* 0x000fe4000f8e00ff */
[----:B------:R-:W-:Y:S01]  /*25b0*/  UIADD3 UR12, UPT, UPT, -UR6, URZ, URZ ;  /* 0x000000ff060c7290 */ /* 0x000fe2000fffe1ff */
[----:B------:R-:W-:Y:S01]  /*25c0*/  UMOV UR10, UR11 ;  /* 0x0000000b000a7c82 */ /* 0x000fe20008000000 */
[----:B------:R-:W-:Y:S02]  /*25d0*/  UIADD3 UR11, UPT, UPT, -UR4, URZ, URZ ;  /* 0x000000ff040b7290 */ /* 0x000fe4000fffe1ff */
[----:B------:R-:W-:-:S03]  /*25e0*/  USHF.R.U32.HI UR10, URZ, UR9, UR10 ;  /* 0x00000009ff0a7299 */ /* 0x000fc6000801160a */
[----:B------:R-:W-:Y:S01]  /*25f0*/  @!UP0 UMOV UR8, UR15 ;  /* 0x0000000f00088c82 */ /* 0x000fe20008000000 */
[----:B------:R-:W-:Y:S02]  /*2600*/  UIMAD UR11, UR18, UR11, UR27 ;  /* 0x0000000b120b72a4 */ /* 0x000fe4000f8e021b */
[----:B------:R-:W-:Y:S02]  /*2610*/  USEL UR10, UR4, UR10, !UP3 ;  /* 0x0000000a040a7287 */ /* 0x000fe4000d800000 */
[----:B------:R-:W-:Y:S02]  /*2620*/  @!UP0 USHF.R.U32.HI UR8, URZ, UR9, UR8 ;  /* 0x00000009ff088299 */ /* 0x000fe40008011608 */
[----:B------:R-:W-:Y:S02]  /*2630*/  UIADD3 UR9, UPT, UPT, -UR10, URZ, URZ ;  /* 0x000000ff0a097290 */ /* 0x000fe4000fffe1ff */
[----:B------:R-:W-:Y:S02]  /*2640*/  @!UP0 USEL UR8, UR6, UR8, !UP3 ;  /* 0x0000000806088287 */ /* 0x000fe4000d800000 */
[----:B------:R-:W-:-:S02]  /*2650*/  UIMAD UR9, UR42, UR9, UR4 ;  /* 0x000000092a0972a4 */ /* 0x000fc4000f8e0204 */
[----:B------:R-:W-:Y:S02]  /*2660*/  @!UP0 UIADD3 UR10, UPT, UPT, UR10, -UR8, URZ ;  /* 0x800000080a0a8290 */ /* 0x000fe4000fffe0ff */
[----:B------:R-:W-:Y:S02]  /*2670*/  @!UP0 UIMAD UR8, UR9, UR7, UR8 ;  /* 0x00000007090882a4 */ /* 0x000fe4000f8e0208 */
[----:B------:R-:W-:Y:S02]  /*2680*/  @!UP0 UIMAD UR4, UR42, UR10, UR6 ;  /* 0x0000000a2a0482a4 */ /* 0x000fe4000f8e0206 */
[----:B------:R-:W-:Y:S02]  /*2690*/  UIMAD UR7, UR20, UR12, UR37 ;  /* 0x0000000c140772a4 */ /* 0x000fe4000f8e0225 */
[----:B------:R-:W-:Y:S01]  /*26a0*/  UIMAD UR27, UR4, UR18, UR11 ;  /* 0x00000012041b72a4 */ /* 0x000fe2000f8e020b */
[----:B------:R-:W-:Y:S02]  /*26b0*/  @!UP0 UMOV UR6, UR8 ;  /* 0x0000000800068c82 */ /* 0x000fe40008000000 */
[----:B------:R-:W-:-:S12]  /*26c0*/  UIMAD UR37, UR6, UR20, UR7 ;  /* 0x00000014062572a4 */ /* 0x000fd8000f8e0207 */
.L_x_41:
[----:B------:R-:W3:Y:S02]  /*26d0*/  LDCU UR4, c[0x0][0xb30] ;  /* 0x00016600ff0477ac */ /* 0x000ee40008000800 */
[----:B---3--:R-:W-:-:S09]  /*26e0*/  UISETP.NE.AND UP0, UPT, UR4, 0x1, UPT ;  /* 0x000000010400788c */ /* 0x008fd2000bf05270 */
[----:B------:R-:W-:Y:S05]  /*26f0*/  BRA.U UP0, `(.L_x_42) ;  /* 0x0000000100447547 */ /* 0x000fea000b800000 */
[----:B------:R-:W3:Y:S01]  /*2700*/  LDCU.128 UR16, c[0x0][0xb10] ;  /* 0x00016200ff1077ac */ /* 0x000ee20008000c00 */
[----:B------:R-:W4:Y:S01]  /*2710*/  LDCU UR10, c[0x0][0xb0c] ;  /* 0x00016180ff0a77ac */ /* 0x000f220008000800 */
[----:B------:R-:W1:Y:S01]  /*2720*/  LDCU UR11, c[0x0][0xb20] ;  /* 0x00016400ff0b77ac */ /* 0x000e620008000800 */
[----:B---3--:R-:W-:Y:S02]  /*2730*/  UIMAD.WIDE.U32 UR8, UR37, UR16, URZ ;  /* 0x00000010250872a5 */ /* 0x008fe4000f8e00ff */
[----:B------:R-:W-:Y:S02]  /*2740*/  UIMAD.WIDE.U32 UR6, UR27, UR19, URZ ;  /* 0x000000131b0672a5 */ /* 0x000fe4000f8e00ff */
[----:B----4-:R-:W-:Y:S02]  /*2750*/  UISETP.NE.AND UP2, UPT, UR10, 0x1, UPT ;  /* 0x000000010a00788c */ /* 0x010fe4000bf45270 */
[----:B------:R-:W-:Y:S01]  /*2760*/  UISETP.NE.AND UP0, UPT, UR18, 0x1, UPT ;  /* 0x000000011200788c */ /* 0x000fe2000bf05270 */
[----:B------:R-:W-:-:S02]  /*2770*/  UMOV UR8, UR9 ;  /* 0x0000000900087c82 */ /* 0x000fc40008000000 */
[----:B------:R-:W-:Y:S01]  /*2780*/  UMOV UR4, UR7 ;  /* 0x0000000700047c82 */ /* 0x000fe20008000000 */
[----:B------:R-:W-:Y:S02]  /*2790*/  USHF.R.U32.HI UR17, URZ, UR17, UR8 ;  /* 0x00000011ff117299 */ /* 0x000fe40008011608 */
[----:B-1----:R-:W-:Y:S02]  /*27a0*/  USHF.R.U32.HI UR4, URZ, UR11, UR4 ;  /* 0x0000000bff047299 */ /* 0x002fe40008011604 */
[----:B------:R-:W-:Y:S02]  /*27b0*/  USEL UR6, UR37, UR17, !UP2 ;  /* 0x0000001125067287 */ /* 0x000fe4000d000000 */
[----:B------:R-:W-:-:S04]  /*27c0*/  USEL UR4, UR27, UR4, !UP0 ;  /* 0x000000041b047287 */ /* 0x000fc8000c000000 */
[----:B------:R-:W-:Y:S02]  /*27d0*/  UIADD3 UR7, UPT, UPT, UR6, -UR4, URZ ;  /* 0x8000000406077290 */ /* 0x000fe4000fffe0ff */
[----:B------:R-:W-:Y:S02]  /*27e0*/  UIADD3 UR4, UPT, UPT, -UR6, UR4, URZ ;  /* 0x0000000406047290 */ /* 0x000fe4000fffe1ff */
[----:B------:R-:W-:Y:S02]  /*27f0*/  UIMAD UR27, UR7, UR18, UR27 ;  /* 0x00000012071b72a4 */ /* 0x000fe4000f8e021b */
[----:B------:R-:W-:-:S12]  /*2800*/  UIMAD UR37, UR4, UR10, UR37 ;  /* 0x0000000a042572a4 */ /* 0x000fd8000f8e0225 */
.L_x_42:
[----:B------:R-:W-:Y:S01]  /*2810*/  VIADD R11, R11, 0x1 ;  /* 0x000000010b0b7836 */ /* 0x000fe20000000000 */
[----:B------:R-:W-:Y:S02]  /*2820*/  R2UR UR6, R48 ;  /* 0x00000000300672ca */ /* 0x000fe400000e0000 */
[----:B------:R-:W-:Y:S02]  /*2830*/  R2UR UR4, R47 ;  /* 0x000000002f0472ca */ /* 0x000fe400000e0000 */
[C---:B------:R-:W-:Y:S02]  /*2840*/  ISETP.NE.AND P0, PT, R11.reuse, 0x2, PT ;  /* 0x000000020b00780c */ /* 0x040fe40003f05270 */
[----:B------:R-:W-:Y:S02]  /*2850*/  PLOP3.LUT P1, PT, PT, PT, PT, 0x80, 0x8 ;  /* 0x000000000008781c */ /* 0x000fe40003f2f070 */
[----:B-1----:R-:W-:Y:S02]  /*2860*/  SEL R0, RZ, 0x1, P0 ;  /* 0x00000001ff007807 */ /* 0x002fe40000000000 */
[----:B------:R-:W-:-:S02]  /*2870*/  SEL R11, R11, RZ, P0 ;  /* 0x000000ff0b0b7207 */ /* 0x000fc40000000000 */
[----:B------:R-:W-:Y:S01]  /*2880*/  LOP3.LUT R10, R10, R0, RZ, 0x3c, !PT ;  /* 0x000000000a0a7212 */ /* 0x000fe200078e3cff */
[----:B------:R-:W-:Y:S02]  /*2890*/  UIADD3 UR30, UPT, UPT, UR37, UR6, URZ ;  /* 0x00000006251e7290 */ /* 0x000fe4000fffe0ff */
[----:B------:R-:W-:Y:S01]  /*28a0*/  UIADD3 UR31, UPT, UPT, UR27, UR4, URZ ;  /* 0x000000041b1f7290 */ /* 0x000fe2000fffe0ff */
[----:B------:R-:W-:Y:S11]  /*28b0*/  BRA.U UP1, `(.L_x_43) ;  /* 0xfffffff101587547 */ /* 0x000ff6000b83ffff */
[----:B------:R-:W-:Y:S01]  /*28c0*/  UIADD3 UR13, UPT, UPT, UR13, 0x88, URZ ;  /* 0x000000880d0d7890 */ /* 0x000fe2000fffe0ff */
[----:B------:R-:W-:-:S03]  /*28d0*/  SHF.L.U32 R2, R12, 0x1f, RZ ;  /* 0x0000001f0c027819 */ /* 0x000fc600000006ff */
[----:B------:R-:W-:-:S09]  /*28e0*/  ULEA UR4, UR5, UR13, 0x3 ;  /* 0x0000000d05047291 */ /* 0x000fd2000f8e18ff */
[----:B------:R-:W1:Y:S02]  /*28f0*/  SYNCS.PHASECHK.TRANS64.TRYWAIT P0, [UR4], R2 ;  /* 0x00000002ff0075a7 */ /* 0x000e640008001104 */
[----:B-1----:R-:W-:Y:S05]  /*2900*/  @!P0 BRA `(.L_x_44) ;  /* 0x0000006400a88947 */ /* 0x002fea0003800000 */
.L_x_157:
[----:B------:R-:W-:-:S04]  /*2910*/  UIADD3 UR4, UPT, UPT, UR5, 0x1, URZ ;  /* 0x0000000105047890 */ /* 0x000fc8000fffe0ff */
[----:B------:R-:W-:-:S04]  /*2920*/  UISETP.NE.AND UP0, UPT, UR4, 0x11, UPT ;  /* 0x000000110400788c */ /* 0x000fc8000bf05270 */
[----:B------:R-:W-:Y:S02]  /*2930*/  USEL UR6, URZ, 0x1, UP0 ;  /* 0x00000001ff067887 */ /* 0x000fe40008000000 */
[----:B------:R-:W-:-:S04]  /*2940*/  USEL UR4, UR4, URZ, UP0 ;  /* 0x000000ff04047287 */ /* 0x000fc80008000000 */
[----:B------:R-:W-:Y:S01]  /*2950*/  ULEA UR5, UR4, UR13, 0x3 ;  /* 0x0000000d04057291 */ /* 0x000fe2000f8e18ff */
[----:B-1----:R-:W-:-:S04]  /*2960*/  LOP3.LUT R2, R12, UR6, RZ, 0x3c, !PT ;  /* 0x000000060c027c12 */ /* 0x002fc8000f8e3cff */
[----:B------:R-:W-:-:S04]  /*2970*/  SHF.L.U32 R3, R2, 0x1f, RZ ;  /* 0x0000001f02037819 */ /* 0x000fc800000006ff */
[----:B------:R-:W1:Y:S02]  /*2980*/  SYNCS.PHASECHK.TRANS64.TRYWAIT P0, [UR5], R3 ;  /* 0x00000003ff0075a7 */ /* 0x000e640008001105 */
[----:B-1----:R-:W-:Y:S05]  /*2990*/  @!P0 BRA `(.L_x_45) ;  /* 0x00000064009c8947 */ /* 0x002fea0003800000 */
.L_x_159:
[----:B------:R-:W-:-:S04]  /*29a0*/  UIADD3 UR4, UPT, UPT, UR4, 0x1, URZ ;  /* 0x0000000104047890 */ /* 0x000fc8000fffe0ff */
[----:B------:R-:W-:-:S04]  /*29b0*/  UISETP.NE.AND UP0, UPT, UR4, 0x11, UPT ;  /* 0x000000110400788c */ /* 0x000fc8000bf05270 */
[----:B------:R-:W-:Y:S02]  /*29c0*/  USEL UR6, URZ, 0x1, UP0 ;  /* 0x00000001ff067887 */ /* 0x000fe40008000000 */
[----:B------:R-:W-:-:S04]  /*29d0*/  USEL UR4, UR4, URZ, UP0 ;  /* 0x000000ff04047287 */ /* 0x000fc80008000000 */
[----:B------:R-:W-:Y:S01]  /*29e0*/  ULEA UR5, UR4, UR13, 0x3 ;  /* 0x0000000d04057291 */ /* 0x000fe2000f8e18ff */
[----:B------:R-:W-:-:S04]  /*29f0*/  LOP3.LUT R2, R2, UR6, RZ, 0x3c, !PT ;  /* 0x0000000602027c12 */ /* 0x000fc8000f8e3cff */
[----:B-1----:R-:W-:-:S04]  /*2a00*/  SHF.L.U32 R3, R2, 0x1f, RZ ;  /* 0x0000001f02037819 */ /* 0x002fc800000006ff */
[----:B------:R-:W1:Y:S02]  /*2a10*/  SYNCS.PHASECHK.TRANS64.TRYWAIT P0, [UR5], R3 ;  /* 0x00000003ff0075a7 */ /* 0x000e640008001105 */
[----:B-1----:R-:W-:Y:S05]  /*2a20*/  @!P0 BRA `(.L_x_46) ;  /* 0x0000006400908947 */ /* 0x002fea0003800000 */
.L_x_161:
        /* <DEDUP_REMOVED lines=9> */
.L_x_163:
        /* <DEDUP_REMOVED lines=9> */
.L_x_165:
        /* <DEDUP_REMOVED lines=9> */
.L_x_167:
        /* <DEDUP_REMOVED lines=9> */
.L_x_169:
        /* <DEDUP_REMOVED lines=9> */
.L_x_171:
        /* <DEDUP_REMOVED lines=9> */
.L_x_173:
        /* <DEDUP_REMOVED lines=9> */
.L_x_175:
        /* <DEDUP_REMOVED lines=9> */
.L_x_177:
        /* <DEDUP_REMOVED lines=9> */
.L_x_179:
        /* <DEDUP_REMOVED lines=9> */
.L_x_181:
        /* <DEDUP_REMOVED lines=9> */
.L_x_183:
        /* <DEDUP_REMOVED lines=9> */
.L_x_185:
        /* <DEDUP_REMOVED lines=9> */
.L_x_187:
[----:B------:R-:W-:-:S04]  /*3180*/  UIADD3 UR4, UPT, UPT, UR4, 0x1, URZ ;  /* 0x0000000104047890 */ /* 0x000fc8000fffe0ff */
[----:B------:R-:W-:-:S04]  /*3190*/  UISETP.NE.AND UP0, UPT, UR4, 0x11, UPT ;  /* 0x000000110400788c */ /* 0x000fc8000bf05270 */
[----:B------:R-:W-:Y:S02]  /*31a0*/  USEL UR5, URZ, 0x1, UP0 ;  /* 0x00000001ff057887 */ /* 0x000fe40008000000 */
[----:B------:R-:W-:-:S04]  /*31b0*/  USEL UR4, UR4, URZ, UP0 ;  /* 0x000000ff04047287 */ /* 0x000fc80008000000 */
[----:B------:R-:W-:Y:S01]  /*31c0*/  ULEA UR4, UR4, UR13, 0x3 ;  /* 0x0000000d04047291 */ /* 0x000fe2000f8e18ff */
[----:B------:R-:W-:-:S04]  /*31d0*/  LOP3.LUT R2, R2, UR5, RZ, 0x3c, !PT ;  /* 0x0000000502027c12 */ /* 0x000fc8000f8e3cff */
[----:B------:R-:W-:Y:S01]  /*31e0*/  SHF.L.U32 R2, R2, 0x1f, RZ ;  /* 0x0000001f02027819 */ /* 0x000fe200000006ff */
[----:B-1----:R-:W-:-:S07]  /*31f0*/  IMAD.U32 R0, RZ, RZ, UR4 ;  /* 0x00000004ff007e24 */ /* 0x002fce000f8e00ff */
.L_x_60:
[----:B-1----:R1:W3:Y:S02]  /*3200*/  SYNCS.PHASECHK.TRANS64.TRYWAIT P0, [R0+URZ], R2 ;  /* 0x00000002000075a7 */ /* 0x0022e400080011ff */
[----:B---3--:R-:W-:Y:S05]  /*3210*/  @!P0 NANOSLEEP.SYNCS 0x989680 ;  /* 0x009896800000895d */ /* 0x008fea0003900000 */
[----:B------:R-:W3:Y:S02]  /*3220*/  @!P0 SYNCS.PHASECHK.TRANS64 P0, [R0+URZ], R2 ;  /* 0x00000002000085a7 */ /* 0x000ee400080010ff */
[----:B--23--:R-:W-:Y:S05]  /*3230*/  @P0 EXIT ;  /* 0x000000000000094d */ /* 0x00cfea0003800000 */
[----:B------:R-:W-:Y:S05]  /*3240*/  BRA `(.L_x_60) ;  /* 0xfffffffc00ec7947 */ /* 0x000fea000383ffff */
.L_x_23:
[----:B------:R-:W2:Y:S02]  /*3250*/  S2UR UR4, SR_CgaCtaId ;  /* 0x00000000000479c3 */ /* 0x000ea40000008800 */
[----:B--2---:R-:W-:-:S04]  /*3260*/  UISETP.NE.AND UP0, UPT, UR4, URZ, UPT ;  /* 0x000000ff0400728c */ /* 0x004fc8000bf05270 */
[----:B------:R-:W-:-:S09]  /*3270*/  UISETP.NE.OR UP0, UPT, UR18, 0x1, UP0 ;  /* 0x000000011200788c */ /* 0x000fd20008705670 */
[----:B------:R-:W-:Y:S05]  /*3280*/  BRA.U UP0, `(.L_x_61) ;  /* 0x00000005004c7547 */ /* 0x000fea000b800000 */
[----:B------:R-:W2:Y:S01]  /*3290*/  S2UR UR5, SR_CgaCtaId ;  /* 0x00000000000579c3 */ /* 0x000ea20000008800 */
[----:B------:R-:W-:Y:S01]  /*32a0*/  UMOV UR4, 0x400 ;  /* 0x0000040000047882 */ /* 0x000fe20000000000 */
[----:B------:R-:W-:Y:S01]  /*32b0*/  ISETP.GE.U32.AND P2, PT, R0, 0x2, PT ;  /* 0x000000020000780c */ /* 0x000fe20003f46070 */
[----:B------:R-:W-:Y:S01]  /*32c0*/  IMAD.MOV.U32 R12, RZ, RZ, 0x1 ;  /* 0x00000001ff0c7424 */ /* 0x000fe200078e00ff */
[----:B------:R-:W-:Y:S02]  /*32d0*/  CS2R R10, SRZ ;  /* 0x00000000000a7805 */ /* 0x000fe4000001ff00 */
[----:B------:R-:W-:Y:S01]  /*32e0*/  CS2R R8, SRZ ;  /* 0x0000000000087805 */ /* 0x000fe2000001ff00 */
[----:B--2---:R-:W-:-:S03]  /*32f0*/  ULEA UR6, UR5, UR4, 0x18 ;  /* 0x0000000405067291 */ /* 0x004fc6000f8ec0ff */
[----:B------:R-:W-:-:S09]  /*3300*/  UMOV UR5, URZ ;  /* 0x000000ff00057c82 */ /* 0x000fd20008000000 */
.L_x_65:
[----:B------:R-:W-:Y:S02]  /*3310*/  LEA R2, R8, UR6, 0x3 ;  /* 0x0000000608027c11 */ /* 0x000fe4000f8e18ff */
[----:B------:R-:W-:-:S03]  /*3320*/  SHF.L.U32 R4, R9, 0x1f, RZ ;  /* 0x0000001f09047819 */ /* 0x000fc600000006ff */
[----:B------:R-:W-:Y:S01]  /*3330*/  VIADD R5, R2, 0x1d0 ;  /* 0x000001d002057836 */ /* 0x000fe20000000000 */
[----:B------:R-:W2:Y:S02]  /*3340*/  SYNCS.PHASECHK.TRANS64.TRYWAIT P0, [R2+URZ+0x1c0], R4 ;  /* 0x0001c004020075a7 */ /* 0x000ea400080011ff */
[----:B--2---:R-:W-:Y:S05]  /*3350*/  @!P0 BRA `(.L_x_62) ;  /* 0x0000006000948947 */ /* 0x004fea0003800000 */
.L_x_188:
[----:B------:R-:W-:Y:S01]  /*3360*/  ULEA UR4, UR5, UR6, 0x3 ;  /* 0x0000000605047291 */ /* 0x000fe2000f8e18ff */
[----:B--2---:R-:W-:Y:S01]  /*3370*/  PRMT R2, RZ, 0x654, R5 ;  /* 0x00000654ff027816 */ /* 0x004fe20000000005 */
[----:B------:R-:W-:Y:S01]  /*3380*/  @!P2 IMAD.MOV.U32 R4, RZ, RZ, 0x10 ;  /* 0x00000010ff04a424 */ /* 0x000fe200078e00ff */
[----:B------:R-:W-:Y:S01]  /*3390*/  SHF.L.U32 R5, R12, 0x1f, RZ ;  /* 0x0000001f0c057819 */ /* 0x000fe200000006ff */
[----:B------:R-:W-:Y:S01]  /*33a0*/  UIADD3 UR7, UPT, UPT, UR4, 0x160, URZ ;  /* 0x0000016004077890 */ /* 0x000fe2000fffe0ff */
[----:B------:R2:W-:Y:S05]  /*33b0*/  SYNCS.ARRIVE.TRANS64.RED.A1T0 RZ, [R2+URZ], RZ ;  /* 0x000000ff02ff79a7 */ /* 0x0005ea00081004ff */
[----:B------:R-:W-:Y:S01]  /*33c0*/  IMAD.U32 R6, RZ, RZ, UR7 ;  /* 0x00000007ff067e24 */ /* 0x000fe2000f8e00ff */
[----:B------:R-:W3:Y:S04]  /*33d0*/  SYNCS.PHASECHK.TRANS64.TRYWAIT P0, [UR4+0x170], R5 ;  /* 0x00017005ff0075a7 */ /* 0x000ee80008001104 */
[----:B------:R-:W-:Y:S01]  /*33e0*/  PRMT R6, R0, 0x654, R6 ;  /* 0x0000065400067816 */ /* 0x000fe20000000006 */
[----:B--23--:R-:W-:Y:S06]  /*33f0*/  @!P0 BRA `(.L_x_63) ;  /* 0x0000006000808947 */ /* 0x00cfec0003800000 */
.L_x_190:
[----:B------:R-:W-:Y:S01]  /*3400*/  ULEA UR8, UR5, UR6, 0x4 ;  /* 0x0000000605087291 */ /* 0x000fe2000f8e20ff */
[----:B------:R-:W-:Y:S01]  /*3410*/  SEL R3, R6, R3, !P2 ;  /* 0x0000000306037207 */ /* 0x000fe20005000000 */
[----:B------:R-:W-:Y:S01]  /*3420*/  UIADD3 UR9, UPT, UPT, UR4, 0x160, URZ ;  /* 0x0000016004097890 */ /* 0x000fe2000fffe0ff */
[----:B--2---:R-:W-:Y:S01]  /*3430*/  LEA R2, R11, UR6, 0x3 ;  /* 0x000000060b027c11 */ /* 0x004fe2000f8e18ff */
[----:B------:R-:W-:Y:S01]  /*3440*/  UIADD3 UR8, UPT, UPT, UR8, 0x1f0, URZ ;  /* 0x000001f008087890 */ /* 0x000fe2000fffe0ff */
[----:B------:R2:W-:Y:S01]  /*3450*/  @!P2 SYNCS.ARRIVE.TRANS64.RED RZ, [R3+URZ], R4 ;  /* 0x0000000403ffa9a7 */ /* 0x0005e200080004ff */
[----:B------:R-:W-:Y:S01]  /*3460*/  UIADD3 UR4, UPT, UPT, UR5, 0x1, URZ ;  /* 0x0000000105047890 */ /* 0x000fe2000fffe0ff */
[----:B------:R-:W-:-:S03]  /*3470*/  VIADD R8, R8, 0x1 ;  /* 0x0000000108087836 */ /* 0x000fc60000000000 */
[----:B------:R-:W-:Y:S02]  /*3480*/  UISETP.NE.AND UP0, UPT, UR4, 0x2, UPT ;  /* 0x000000020400788c */ /* 0x000fe4000bf05270 */
[----:B------:R-:W-:Y:S01]  /*3490*/  ISETP.NE.AND P0, PT, R8, 0x2, PT ;  /* 0x000000020800780c */ /* 0x000fe20003f05270 */
[----:B------:R-:W-:Y:S06]  /*34a0*/  UGETNEXTWORKID.BROADCAST [UR8], [UR9] ;  /* 0x00000000080073ca */ /* 0x000fec0008000100 */
[----:B------:R-:W-:Y:S02]  /*34b0*/  USEL UR7, URZ, 0x1, UP0 ;  /* 0x00000001ff077887 */ /* 0x000fe40008000000 */
[----:B------:R-:W-:-:S04]  /*34c0*/  USEL UR5, UR4, URZ, UP0 ;  /* 0x000000ff04057287 */ /* 0x000fc80008000000 */
[----:B------:R-:W-:Y:S02]  /*34d0*/  LOP3.LUT R12, R12, UR7, RZ, 0x3c, !PT ;  /* 0x000000070c0c7c12 */ /* 0x000fe4000f8e3cff */
[----:B--2---:R-:W-:-:S04]  /*34e0*/  SHF.L.U32 R4, R10, 0x1f, RZ ;  /* 0x0000001f0a047819 */ /* 0x004fc800000006ff */
[----:B------:R-:W2:Y:S02]  /*34f0*/  SYNCS.PHASECHK.TRANS64.TRYWAIT P1, [R2+URZ+0x160], R4 ;  /* 0x00016004020075a7 */ /* 0x000ea400080211ff */
[----:B--2---:R-:W-:Y:S05]  /*3500*/  @!P1 BRA `(.L_x_64) ;  /* 0x0000006000549947 */ /* 0x004fea0003800000 */
.L_x_191:
[C---:B--2---:R-:W-:Y:S01]  /*3510*/  LEA R4, R11.reuse, UR6, 0x4 ;  /* 0x000000060b047c11 */ /* 0x044fe2000f8e20ff */
[----:B------:R-:W-:Y:S01]  /*3520*/  VIADD R2, R2, 0x170 ;  /* 0x0000017002027836 */ /* 0x000fe20000000000 */
[----:B------:R-:W-:Y:S01]  /*3530*/  SEL R8, R8, RZ, P0 ;  /* 0x000000ff08087207 */ /* 0x000fe20000000000 */
[----:B------:R-:W-:-:S03]  /*3540*/  VIADD R11, R11, 0x1 ;  /* 0x000000010b0b7836 */ /* 0x000fc60000000000 */
[----:B------:R-:W2:Y:S01]  /*3550*/  LDS.128 R4, [R4+0x1f0] ;  /* 0x0001f00004047984 */ /* 0x000ea20000000c00 */
[----:B------:R-:W-:Y:S02]  /*3560*/  PRMT R2, RZ, 0x654, R2 ;  /* 0x00000654ff027816 */ /* 0x000fe40000000002 */
[C---:B------:R-:W-:Y:S01]  /*3570*/  ISETP.NE.AND P1, PT, R11.reuse, 0x2, PT ;  /* 0x000000020b00780c */ /* 0x040fe20003f25270 */
[----:B------:R-:W-:Y:S01]  /*3580*/  @!PT LDS RZ, [RZ] ;  /* 0x00000000fffff984 */ /* 0x000fe20000000800 */
[----:B------:R-:W-:Y:S01]  /*3590*/  @!PT LDS RZ, [RZ] ;  /* 0x00000000fffff984 */ /* 0x000fe20000000800 */
[----:B------:R-:W-:Y:S01]  /*35a0*/  @!PT LDS RZ, [RZ] ;  /* 0x00000000fffff984 */ /* 0x000fe20000000800 */
[----:B------:R-:W-:Y:S01]  /*35b0*/  @!PT LDS RZ, [RZ] ;  /* 0x00000000fffff984 */ /* 0x000fe20000000800 */
[----:B------:R3:W-:Y:S06]  /*35c0*/  MEMBAR.ALL.CTA ;  /* 0x0000000000007992 */ /* 0x0007ec0000008000 */
[----:B---3--:R-:W3:Y:S01]  /*35d0*/  FENCE.VIEW.ASYNC.S ;  /* 0x00000000000073c6 */ /* 0x008ee20000000000 */
[----:B------:R-:W-:Y:S01]  /*35e0*/  SEL R11, R11, RZ, P1 ;  /* 0x000000ff0b0b7207 */ /* 0x000fe20000800000 */
[----:B---3--:R3:W-:Y:S01]  /*35f0*/  SYNCS.ARRIVE.TRANS64.RED.A1T0 RZ, [R2+URZ], RZ ;  /* 0x000000ff02ff79a7 */ /* 0x0087e200081004ff */
[----:B--2---:R-:W-:-:S02]  /*3600*/  LOP3.LUT P3, RZ, R6, 0x1, RZ, 0xc0, !PT ;  /* 0x0000000106ff7812 */ /* 0x004fc4000786c0ff */
[----:B------:R-:W-:-:S04]  /*3610*/  SEL R4, RZ, 0x1, P1 ;  /* 0x00000001ff047807 */ /* 0x000fc80000800000 */
[----:B------:R-:W-:Y:S02]  /*3620*/  LOP3.LUT R10, R10, R4, RZ, 0x3c, !PT ;  /* 0x000000040a0a7212 */ /* 0x000fe400078e3cff */
[----:B---3--:R-:W-:-:S04]  /*3630*/  SEL R2, RZ, 0x1, P0 ;  /* 0x00000001ff027807 */ /* 0x008fc80000000000 */
[----:B------:R-:W-:Y:S01]  /*3640*/  LOP3.LUT R9, R9, R2, RZ, 0x3c, !PT ;  /* 0x0000000209097212 */ /* 0x000fe200078e3cff */
[----:B------:R-:W-:Y:S06]  /*3650*/  @P3 BRA `(.L_x_65) ;  /* 0xfffffffc002c3947 */ /* 0x000fec000383ffff */
[----:B------:R-:W-:Y:S01]  /*3660*/  ULEA UR4, UR5, UR6, 0x3 ;  /* 0x0000000605047291 */ /* 0x000fe2000f8e18ff */
[----:B------:R-:W-:-:S08]  /*3670*/  SHF.L.U32 R2, R12, 0x1f, RZ ;  /* 0x0000001f0c027819 */ /* 0x000fd000000006ff */
[----:B------:R-:W2:Y:S02]  /*3680*/  SYNCS.PHASECHK.TRANS64 P0, [UR4+0x170], R2 ;  /* 0x00017002ff0075a7 */ /* 0x000ea40008001004 */
[----:B--2---:R-:W-:Y:S05]  /*3690*/  @P0 BRA `(.L_x_66) ;  /* 0x0000000000080947 */ /* 0x004fea0003800000 */
[----:B------:R-:W2:Y:S02]  /*36a0*/  SYNCS.PHASECHK.TRANS64.TRYWAIT P0, [UR4+0x170], R2 ;  /* 0x00017002ff0075a7 */ /* 0x000ea40008001104 */
[----:B--2---:R-:W-:Y:S05]  /*36b0*/  @!P0 BRA `(.L_x_67) ;  /* 0x0000005c00fc8947 */ /* 0x004fea0003800000 */
.L_x_66:
[----:B------:R-:W-:-:S04]  /*36c0*/  UIADD3 UR7, UPT, UPT, UR5, 0x1, URZ ;  /* 0x0000000105077890 */ /* 0x000fc8000fffe0ff */
[----:B------:R-:W-:-:S04]  /*36d0*/  UISETP.NE.AND UP0, UPT, UR7, 0x2, UPT ;  /* 0x000000020700788c */ /* 0x000fc8000bf05270 */
[----:B------:R-:W-:Y:S02]  /*36e0*/  USEL UR8, URZ, 0x1, UP0 ;  /* 0x00000001ff087887 */ /* 0x000fe40008000000 */
[----:B------:R-:W-:-:S04]  /*36f0*/  USEL UR7, UR7, URZ, UP0 ;  /* 0x000000ff07077287 */ /* 0x000fc80008000000 */
[----:B------:R-:W-:Y:S01]  /*3700*/  ULEA UR7, UR7, UR6, 0x3 ;  /* 0x0000000607077291 */ /* 0x000fe2000f8e18ff */
[----:B--2---:R-:W-:-:S04]  /*3710*/  LOP3.LUT R2, R12, UR8, RZ, 0x3c, !PT ;  /* 0x000000080c027c12 */ /* 0x004fc8000f8e3cff */
[----:B------:R-:W-:-:S04]  /*3720*/  SHF.L.U32 R0, R2, 0x1f, RZ ;  /* 0x0000001f02007819 */ /* 0x000fc800000006ff */
[----:B------:R-:W2:Y:S02]  /*3730*/  SYNCS.PHASECHK.TRANS64 P0, [UR7+0x170], R0 ;  /* 0x00017000ff0075a7 */ /* 0x000ea40008001007 */
[----:B-12---:R-:W-:Y:S05]  /*3740*/  @P0 EXIT ;  /* 0x000000000000094d */ /* 0x006fea0003800000 */
[----:B------:R-:W-:Y:S02]  /*3750*/  SHF.L.U32 R2, R2, 0x1f, RZ ;  /* 0x0000001f02027819 */ /* 0x000fe400000006ff */
[----:B------:R-:W-:-:S07]  /*3760*/  MOV R0, UR7 ;  /* 0x0000000700007c02 */ /* 0x000fce0008000f00 */
.L_x_68:
[----:B-1----:R1:W2:Y:S02]  /*3770*/  SYNCS.PHASECHK.TRANS64.TRYWAIT P0, [R0+URZ+0x170], R2 ;  /* 0x00017002000075a7 */ /* 0x0022a400080011ff */
[----:B--2---:R-:W-:Y:S05]  /*3780*/  @!P0 NANOSLEEP.SYNCS 0x989680 ;  /* 0x009896800000895d */ /* 0x004fea0003900000 */
[----:B------:R-:W2:Y:S02]  /*3790*/  @!P0 SYNCS.PHASECHK.TRANS64 P0, [R0+URZ+0x170], R2 ;  /* 0x00017002000085a7 */ /* 0x000ea400080010ff */
[----:B--2---:R-:W-:Y:S05]  /*37a0*/  @P0 EXIT ;  /* 0x000000000000094d */ /* 0x004fea0003800000 */
[----:B------:R-:W-:Y:S05]  /*37b0*/  BRA `(.L_x_68) ;  /* 0xfffffffc00ec7947 */ /* 0x000fea000383ffff */
.L_x_61:
[----:B------:R-:W-:Y:S05]  /*37c0*/  BRA.U UP5, `(.L_x_69) ;  /* 0x0000000d05a07547 */ /* 0x000fea000b800000 */
[----:B------:R-:W2:Y:S01]  /*37d0*/  S2UR UR7, SR_CgaCtaId ;  /* 0x00000000000779c3 */ /* 0x000ea20000008800 */
[----:B------:R-:W-:Y:S01]  /*37e0*/  UMOV UR4, 0x40 ;  /* 0x0000004000047882 */ /* 0x000fe20000000000 */
[----:B------:R-:W-:Y:S01]  /*37f0*/  NOP ;  /* 0x0000000000007918 */ /* 0x000fe20000000000 */
[----:B------:R-:W-:Y:S01]  /*3800*/  UMOV UR6, 0x400 ;  /* 0x0000040000067882 */ /* 0x000fe20000000000 */
[----:B--2---:R-:W-:Y:S02]  /*3810*/  ULEA UR5, UR7, UR4, 0x18 ;  /* 0x0000000407057291 */ /* 0x004fe4000f8ec0ff */
[----:B------:R-:W-:-:S07]  /*3820*/  ULEA UR6, UR7, UR6, 0x18 ;  /* 0x0000000607067291 */ /* 0x000fce000f8ec0ff */
[----:B------:R-:W2:Y:S02]  /*3830*/  LDS.U8 R0, [UR5+0x1c] ;  /* 0x00001c05ff007984 */ /* 0x000ea40008000000 */
[----:B--2---:R-:W-:-:S13]  /*3840*/  ISETP.NE.AND P0, PT, R0, RZ, PT ;  /* 0x000000ff0000720c */ /* 0x004fda0003f05270 */
[----:B------:R-:W-:Y:S05]  /*3850*/  @P0 BRA `(.L_x_70) ;  /* 0x0000000000580947 */ /* 0x000fea0003800000 */
[----:B------:R-:W-:-:S13]  /*3860*/  ELECT P0, URZ, PT ;  /* 0x0000000000ff782f */ /* 0x000fda0003800000 */
[----:B------:R-:W-:Y:S05]  /*3870*/  @!P0 BRA `(.L_x_71) ;  /* 0x0000000000608947 */ /* 0x000fea0003800000 */
[----:B------:R-:W-:Y:S01]  /*3880*/  UMOV UR4, 0x10 ;  /* 0x0000001000047882 */ /* 0x000fe20000000000 */
[----:B------:R-:W-:Y:S01]  /*3890*/  HFMA2 R0, -RZ, RZ, 0, 5.9604644775390625e-08 ;  /* 0x00000001ff007431 */ /* 0x000fe200000001ff */
[----:B------:R-:W-:-:S03]  /*38a0*/  MOV R3, 0xffff ;  /* 0x0000ffff00037802 */ /* 0x000fc60000000f00 */
[----:B------:R-:W-:Y:S04]  /*38b0*/  DEPBAR.LE SB2, 0x36 ;  /* 0x0000ad800000791a */ /* 0x000fe80000000000 */
[----:B------:R-:W2:Y:S02]  /*38c0*/  UTCATOMSWS.FIND_AND_SET.ALIGN UP0, UR4, UR4 ;  /* 0x00000004000475e3 */ /* 0x000ea40008000800 */
[----:B--2---:R-:W-:Y:S01]  /*38d0*/  MOV R4, UR4 ;  /* 0x0000000400047c02 */ /* 0x004fe20008000f00 */
[----:B------:R-:W-:Y:S06]  /*38e0*/  BRA.U UP0, `(.L_x_72) ;  /* 0x0000000100187547 */ /* 0x000fec000b800000 */
.L_x_73:
[----:B------:R-:W-:Y:S05]  /*38f0*/  NANOSLEEP 0x64 ;  /* 0x000000640000795d */ /* 0x000fea0003800000 */
[----:B------:R-:W-:-:S05]  /*3900*/  UMOV UR4, 0x10 ;  /* 0x0000001000047882 */ /* 0x000fca0000000000 */
[----:B------:R-:W-:Y:S04]  /*3910*/  DEPBAR.LE SB2, 0x36 ;  /* 0x0000ad800000791a */ /* 0x000fe80000000000 */
[----:B------:R-:W2:Y:S02]  /*3920*/  UTCATOMSWS.FIND_AND_SET.ALIGN UP0, UR4, UR4 ;  /* 0x00000004000475e3 */ /* 0x000ea40008000800 */
[----:B--2---:R-:W-:Y:S01]  /*3930*/  MOV R4, UR4 ;  /* 0x0000000400047c02 */ /* 0x004fe20008000f00 */
[----:B------:R-:W-:Y:S05]  /*3940*/  BRA.U !UP0, `(.L_x_73) ;  /* 0xfffffffd08e87547 */ /* 0x000fea000b83ffff */
.L_x_72:
[-C--:B------:R-:W-:Y:S02]  /*3950*/  SHF.L.U32 R3, R3, R4.reuse, RZ ;  /* 0x0000000403037219 */ /* 0x080fe400000006ff */
[----:B------:R-:W-:Y:S01]  /*3960*/  SHF.L.U32 R0, R0, R4, RZ ;  /* 0x0000000400007219 */ /* 0x000fe200000006ff */
[----:B------:R-:W-:Y:S02]  /*3970*/  IMAD.SHL.U32 R4, R4, 0x20, RZ ;  /* 0x0000002004047824 */ /* 0x000fe400078e00ff */
[----:B------:R2:W-:Y:S04]  /*3980*/  ATOMS.OR RZ, [UR5+0x14], R3 ;  /* 0x00001403ffff798c */ /* 0x0005e8000b000005 */
[----:B------:R2:W-:Y:S04]  /*3990*/  ATOMS.OR RZ, [UR5+0x18], R0 ;  /* 0x00001800ffff798c */ /* 0x0005e8000b000005 */
[----:B------:R2:W-:Y:S01]  /*39a0*/  STS [UR6+0x210], R4 ;  /* 0x00021004ff007988 */ /* 0x0005e20008000806 */
[----:B------:R-:W-:Y:S05]  /*39b0*/  BRA `(.L_x_71) ;  /* 0x0000000000107947 */ /* 0x000fea0003800000 */
.L_x_70:
[----:B------:R-:W-:Y:S02]  /*39c0*/  MOV R0, 0xffffffff ;  /* 0xffffffff00007802 */ /* 0x000fe40000000f00 */
[----:B------:R-:W-:-:S03]  /*39d0*/  MOV R4, 0x3a00 ;  /* 0x00003a0000047802 */ /* 0x000fc60000000f00 */
[----:B------:R2:W-:Y:S04]  /*39e0*/  STS [UR6+0x210], R0 ;  /* 0x00021000ff007988 */ /* 0x0005e80008000806 */
[----:B-12--5:R-:W-:Y:S05]  /*39f0*/  CALL.REL.NOINC `($__internal_1_$__cuda_sm10x_tcgen05_guardrail_trap_phase_invalid_during_alloc) ;  /* 0x0000006400447944 */ /* 0x026fea0003c00000 */
.L_x_71:
[----:B------:R-:W-:Y:S05]  /*3a00*/  WARPSYNC.ALL ;  /* 0x0000000000007948 */ /* 0x000fea0003800000 */
[----:B------:R-:W3:Y:S01]  /*3a10*/  S2UR UR4, SR_CgaCtaId ;  /* 0x00000000000479c3 */ /* 0x000ee20000008800 */
[----:B------:R-:W-:Y:S01]  /*3a20*/  UMOV UR17, 0x400 ;  /* 0x0000040000117882 */ /* 0x000fe20000000000 */
[----:B------:R-:W-:-:S06]  /*3a30*/  NOP ;  /* 0x0000000000007918 */ /* 0x000fcc0000000000 */
[----:B------:R-:W-:Y:S06]  /*3a40*/  BAR.ARV 0x6, 0xa0 ;  /* 0x0182800000007b1d */ /* 0x000fec0000002000 */
[----:B------:R-:W4:Y:S01]  /*3a50*/  LDCU UR5, c[0x0][0x38c] ;  /* 0x00007180ff0577ac */ /* 0x000f220008000800 */
[----:B------:R-:W-:Y:S01]  /*3a60*/  LOP3.LUT R2, R2, 0xffff, RZ, 0xc0, !PT ;  /* 0x0000ffff02027812 */ /* 0x000fe200078ec0ff */
[----:B------:R-:W-:Y:S01]  /*3a70*/  IMAD.MOV.U32 R11, RZ, RZ, 0x1 ;  /* 0x00000001ff0b7424 */ /* 0x000fe200078e00ff */
[----:B------:R-:W-:Y:S01]  /*3a80*/  CS2R R8, SRZ ;  /* 0x0000000000087805 */ /* 0x000fe2000001ff00 */
[----:B------:R-:W1:Y:S01]  /*3a90*/  LDCU UR8, c[0x0][0x38c] ;  /* 0x00007180ff0877ac */ /* 0x000e620008000800 */
[----:B------:R-:W-:Y:S01]  /*3aa0*/  R2UR UR19, R2 ;  /* 0x00000000021372ca */ /* 0x000fe200000e0000 */
[----:B------:R-:W-:Y:S01]  /*3ab0*/  IMAD.MOV.U32 R10, RZ, RZ, RZ ;  /* 0x000000ffff0a7224 */ /* 0x000fe200078e00ff */
[----:B------:R-:W-:Y:S01]  /*3ac0*/  UMOV UR22, URZ ;  /* 0x000000ff00167c82 */ /* 0x000fe20008000000 */
[----:B------:R-:W-:Y:S01]  /*3ad0*/  UMOV UR14, URZ ;  /* 0x000000ff000e7c82 */ /* 0x000fe20008000000 */
[----:B---3--:R-:W-:Y:S01]  /*3ae0*/  ULEA UR17, UR4, UR17, 0x18 ;  /* 0x0000001104117291 */ /* 0x008fe2000f8ec0ff */
[----:B------:R-:W-:Y:S01]  /*3af0*/  UMOV UR26, 0x0 ;  /* 0x00000000001a7882 */ /* 0x000fe20000000000 */
[----:B------:R-:W-:-:S02]  /*3b00*/  UMOV UR27, 0x4200490 ;  /* 0x04200490001b7882 */ /* 0x000fc40000000000 */
[----:B------:R-:W-:Y:S02]  /*3b10*/  UIADD3 UR6, UPT, UPT, UR17, 0x4600, URZ ;  /* 0x0000460011067890 */ /* 0x000fe4000fffe0ff */
[----:B------:R-:W-:Y:S02]  /*3b20*/  UIADD3 UR7, UPT, UPT, UR17, 0x15600, URZ ;  /* 0x0001560011077890 */ /* 0x000fe4000fffe0ff */
[----:B----4-:R-:W-:Y:S01]  /*3b30*/  UIADD3 UR5, UPT, UPT, UR5, 0x1f, URZ ;  /* 0x0000001f05057890 */ /* 0x010fe2000fffe0ff */
[----:B--2---:R-:W2:Y:S01]  /*3b40*/  LDS R0, [UR17+0x210] ;  /* 0x00021011ff007984 */ /* 0x004ea20008000800 */
[----:B------:R-:W-:Y:S02]  /*3b50*/  USHF.R.U32.HI UR6, URZ, 0x4, UR6 ;  /* 0x00000004ff067899 */ /* 0x000fe40008011606 */
[----:B------:R-:W-:Y:S02]  /*3b60*/  USHF.R.S32.HI UR4, URZ, 0x1f, UR5 ;  /* 0x0000001fff047899 */ /* 0x000fe40008011405 */
[----:B------:R-:W-:-:S02]  /*3b70*/  ULOP3.LUT UR6, UR6, 0x3fff, URZ, 0xc0, !UPT ;  /* 0x00003fff06067892 */ /* 0x000fc4000f8ec0ff */
[----:B------:R-:W-:Y:S02]  /*3b80*/  ULEA.HI UR4, UR4, UR5, URZ, 0x5 ;  /* 0x0000000504047291 */ /* 0x000fe4000f8f28ff */
[----:B------:R-:W-:Y:S02]  /*3b90*/  USHF.R.U32.HI UR5, URZ, 0x4, UR7 ;  /* 0x00000004ff057899 */ /* 0x000fe40008011607 */
[----:B------:R-:W-:Y:S02]  /*3ba0*/  USHF.R.S32.HI UR28, URZ, 0x5, UR4 ;  /* 0x00000005ff1c7899 */ /* 0x000fe40008011404 */
[----:B------:R-:W-:Y:S02]  /*3bb0*/  ULOP3.LUT UR5, UR5, 0x3fff, URZ, 0xc0, !UPT ;  /* 0x00003fff05057892 */ /* 0x000fe4000f8ec0ff */
[----:B------:R-:W-:Y:S02]  /*3bc0*/  UISETP.LT.AND UP0, UPT, UR28, 0x1, UPT ;  /* 0x000000011c00788c */ /* 0x000fe4000bf01270 */
[----:B------:R-:W-:-:S02]  /*3bd0*/  ULOP3.LUT UR20, UR6, 0x10000, URZ, 0xfc, !UPT ;  /* 0x0001000006147892 */ /* 0x000fc4000f8efcff */
[----:B------:R-:W-:Y:S02]  /*3be0*/  USEL UR29, UR28, 0x1, !UP0 ;  /* 0x000000011c1d7887 */ /* 0x000fe4000c000000 */
[----:B------:R-:W-:Y:S02]  /*3bf0*/  ULOP3.LUT UR21, UR5, 0x10000, URZ, 0xfc, !UPT ;  /* 0x0001000005157892 */ /* 0x000fe4000f8efcff */
[----:B------:R-:W-:Y:S02]  /*3c00*/  UIADD3 UR29, UPT, UPT, -UR29, URZ, URZ ;  /* 0x000000ff1d1d7290 */ /* 0x000fe4000fffe1ff */
[----:B-1----:R-:W-:Y:S01]  /*3c10*/  UISETP.GE.AND UP4, UPT, UR8, 0x1, UPT ;  /* 0x000000010800788c */ /* 0x002fe2000bf86270 */
[----:B------:R-:W-:Y:S01]  /*3c20*/  UMOV UR24, 0x0 ;  /* 0x0000000000187882 */ /* 0x000fe20000000000 */
[----:B------:R-:W-:Y:S01]  /*3c30*/  UMOV UR25, 0x4200490 ;  /* 0x0420049000197882 */ /* 0x000fe20000000000 */
[----:B--2---:R-:W-:-:S15]  /*3c40*/  R2UR UR30, R0 ;  /* 0x00000000001e72ca */ /* 0x004fde00000e0000 */
.L_x_80:
[----:B------:R-:W-:Y:S02]  /*3c50*/  LEA R0, R10, UR17, 0x3 ;  /* 0x000000110a007c11 */ /* 0x000fe4000f8e18ff */
[----:B------:R-:W-:Y:S02]  /*3c60*/  SHF.L.U32 R2, R9, 0x1f, RZ ;  /* 0x0000001f09027819 */ /* 0x000fe400000006ff */
[----:B------:R-:W-:Y:S01]  /*3c70*/  PLOP3.LUT P0, PT, PT, PT, UP4, 0x80, 0x8 ;  /* 0x000000000008781c */ /* 0x000fe20003f0f048 */
[----:B------:R-:W-:Y:S01]  /*3c80*/  VIADD R3, R0, 0x170 ;  /* 0x0000017000037836 */ /* 0x000fe20000000000 */
[----:B-1----:R-:W1:Y:S02]  /*3c90*/  SYNCS.PHASECHK.TRANS64.TRYWAIT P1, [R0+URZ+0x160], R2 ;  /* 0x00016002000075a7 */ /* 0x002e6400080211ff */
[----:B-1-3--:R-:W-:Y:S09]  /*3ca0*/  @!P1 BRA `(.L_x_74) ;  /* 0x0000005800989947 */ /* 0x00aff20003800000 */
.L_x_193:
[----:B------:R-:W-:Y:S01]  /*3cb0*/  LEA R4, R10, UR17, 0x4 ;  /* 0x000000110a047c11 */ /* 0x000fe2000f8e20ff */
[----:B------:R-:W-:Y:S01]  /*3cc0*/  @UP4 ULEA UR4, UR14, UR17, 0x3 ;  /* 0x000000110e044291 */ /* 0x000fe2000f8e18ff */
[----:B------:R-:W-:Y:S01]  /*3cd0*/  PLOP3.LUT P2, PT, PT, PT, PT, 0x80, 0x8 ;  /* 0x000000000008781c */ /* 0x000fe20003f4f070 */
[----:B------:R-:W-:Y:S01]  /*3ce0*/  ULEA UR23, UR22, UR17, 0x3 ;  /* 0x0000001116177291 */ /* 0x000fe2000f8e18ff */
[----:B------:R-:W-:Y:S02]  /*3cf0*/  PRMT R3, RZ, 0x654, R3 ;  /* 0x00000654ff037816 */ /* 0x000fe40000000003 */
[----:B------:R-:W2:Y:S01]  /*3d00*/  LDS.128 R4, [R4+0x1f0] ;  /* 0x0001f00004047984 */ /* 0x000ea20000000c00 */
[----:B-1----:R-:W-:Y:S02]  /*3d10*/  @P0 SHF.L.U32 R2, R8, 0x1f, RZ ;  /* 0x0000001f08020819 */ /* 0x002fe400000006ff */
[----:B------:R-:W-:Y:S01]  /*3d20*/  SHF.L.U32 R0, R11, 0x1f, RZ ;  /* 0x0000001f0b007819 */ /* 0x000fe200000006ff */
[----:B------:R-:W-:Y:S01]  /*3d30*/  @!PT LDS RZ, [RZ] ;  /* 0x00000000fffff984 */ /* 0x000fe20000000800 */
[----:B------:R-:W-:Y:S01]  /*3d40*/  @!PT LDS RZ, [RZ] ;  /* 0x00000000fffff984 */ /* 0x000fe20000000800 */
[----:B------:R-:W-:Y:S01]  /*3d50*/  @!PT LDS RZ, [RZ] ;  /* 0x00000000fffff984 */ /* 0x000fe20000000800 */
[----:B------:R-:W-:Y:S01]  /*3d60*/  @!PT LDS RZ, [RZ] ;  /* 0x00000000fffff984 */ /* 0x000fe20000000800 */
[----:B------:R1:W-:Y:S06]  /*3d70*/  MEMBAR.ALL.CTA ;  /* 0x0000000000007992 */ /* 0x0003ec0000008000 */
[----:B-1----:R-:W1:Y:S02]  /*3d80*/  FENCE.VIEW.ASYNC.S ;  /* 0x00000000000073c6 */ /* 0x002e640000000000 */
[----:B-1----:R1:W-:Y:S01]  /*3d90*/  SYNCS.ARRIVE.TRANS64.RED.A1T0 RZ, [R3+URZ], RZ ;  /* 0x000000ff03ff79a7 */ /* 0x0023e200081004ff */
[----:B------:R1:W3:Y:S01]  /*3da0*/  @P0 SYNCS.PHASECHK.TRANS64.TRYWAIT P2, [UR4], R2 ;  /* 0x00000002ff0005a7 */ /* 0x0002e20008041104 */
[----:B------:R-:W-:Y:S01]  /*3db0*/  ULEA.HI UR4, UR22, UR22, URZ, 0x1 ;  /* 0x0000001616047291 */ /* 0x000fe2000f8f08ff */
[----:B--2---:R-:W-:-:S03]  /*3dc0*/  LOP3.LUT P1, RZ, R6, 0x1, RZ, 0xc0, !PT ;  /* 0x0000000106ff7812 */ /* 0x004fc6000782c0ff */
[----:B------:R-:W-:Y:S02]  /*3dd0*/  USHF.L.U32 UR18, UR4, 0x6, URZ ;  /* 0x0000000604127899 */ /* 0x000fe400080006ff */
[----:B------:R-:W-:Y:S02]  /*3de0*/  ULOP3.LUT UR4, UR4, 0xffe, URZ, 0xc0, !UPT ;  /* 0x00000ffe04047892 */ /* 0x000fe4000f8ec0ff */
[----:B------:R-:W-:Y:S02]  /*3df0*/  ULOP3.LUT UR18, UR18, 0xffffff80, URZ, 0xc0, !UPT ;  /* 0xffffff8012127892 */ /* 0x000fe4000f8ec0ff */
[----:B------:R-:W-:Y:S02]  /*3e00*/  UIADD3 UR4, UPT, UPT, -UR4, UR22, URZ ;  /* 0x0000001604047290 */ /* 0x000fe4000fffe1ff */
[----:B------:R-:W-:Y:S01]  /*3e10*/  UIADD3 UR18, UPT, UPT, UR30, UR18, URZ ;  /* 0x000000121e127290 */ /* 0x000fe2000fffe0ff */
[----:B------:R-:W2:Y:S03]  /*3e20*/  SYNCS.PHASECHK.TRANS64.TRYWAIT P0, [UR23+0x1a0], R0 ;  /* 0x0001a000ff0075a7 */ /* 0x000ea60008001117 */
[----:B------:R-:W-:Y:S01]  /*3e30*/  ULEA UR18, UR4, UR18, 0x14 ;  /* 0x0000001204127291 */ /* 0x000fe2000f8ea0ff */
[----:B-123--:R-:W-:Y:S11]  /*3e40*/  @!P0 BRA `(.L_x_75) ;  /* 0x0000005800448947 */ /* 0x00eff60003800000 */
.L_x_195:
[----:B------:R-:W-:Y:S01]  /*3e50*/  IADD3 R10, PT, PT, R10, 0x1, RZ ;  /* 0x000000010a0a7810 */ /* 0x000fe20007ffe0ff */
[----:B------:R-:W-:Y:S06]  /*3e60*/  BRA.U !UP4, `(.L_x_76) ;  /* 0x000000010c987547 */ /* 0x000fec000b800000 */
[----:B------:R-:W-:Y:S01]  /*3e70*/  UPLOP3.LUT UP2, UPT, UPT, UPT, UPT, 0x40, 0x4 ;  /* 0x000000000004789c */ /* 0x000fe20003f4e870 */
[----:B------:R-:W-:Y:S01]  /*3e80*/  UMOV UR16, UR29 ;  /* 0x0000001d00107c82 */ /* 0x000fe20008000000 */
[----:B------:R-:W-:Y:S01]  /*3e90*/  UMOV UR15, UR28 ;  /* 0x0000001c000f7c82 */ /* 0x000fe20008000000 */
[----:B------:R-:W-:-:S08]  /*3ea0*/  UMOV UR6, UR14 ;  /* 0x0000000e00067c82 */ /* 0x000fd00008000000 */
.L_x_79:
[----:B------:R-:W-:Y:S02]  /*3eb0*/  UIADD3 UR16, UPT, UPT, UR16, 0x1, URZ ;  /* 0x0000000110107890 */ /* 0x000fe4000fffe0ff */
[----:B--2---:R-:W-:Y:S02]  /*3ec0*/  ULEA UR5, UR6, UR17, 0x3 ;  /* 0x0000001106057291 */ /* 0x004fe4000f8e18ff */
[----:B------:R-:W-:Y:S01]  /*3ed0*/  UISETP.NE.AND UP3, UPT, UR16, URZ, UPT ;  /* 0x000000ff1000728c */ /* 0x000fe2000bf65270 */
[----:B---3--:R-:W-:Y:S10]  /*3ee0*/  @P2 BRA `(.L_x_77) ;  /* 0x00000000000c2947 */ /* 0x008ff40003800000 */
[----:B-1----:R-:W-:Y:S04]  /*3ef0*/  SHF.L.U32 R2, R8, 0x1f, RZ ;  /* 0x0000001f08027819 */ /* 0x002fe800000006ff */
[----:B------:R-:W1:Y:S02]  /*3f00*/  SYNCS.PHASECHK.TRANS64.TRYWAIT P0, [UR5], R2 ;  /* 0x00000002ff0075a7 */ /* 0x000e640008001105 */
[----:B-1----:R-:W-:Y:S05]  /*3f10*/  @!P0 BRA `(.L_x_78) ;  /* 0x0000005800288947 */ /* 0x002fea0003800000 */
.L_x_77:
[----:B------:R-:W-:Y:S01]  /*3f20*/  UISETP.NE.AND UP0, UPT, UR15, 0x1, UPT ;  /* 0x000000010f00788c */ /* 0x000fe2000bf05270 */
[----:B------:R-:W-:Y:S01]  /*3f30*/  PLOP3.LUT P2, PT, PT, PT, PT, 0x80, 0x8 ;  /* 0x000000000008781c */ /* 0x000fe20003f4f070 */
[----:B------:R-:W-:Y:S02]  /*3f40*/  UIADD3 UR4, UPT, UPT, UR6, 0x1, URZ ;  /* 0x0000000106047890 */ /* 0x000fe4000fffe0ff */
[----:B------:R-:W-:Y:S02]  /*3f50*/  ULEA UR12, UR6, UR21, 0x9 ;  /* 0x00000015060c7291 */ /* 0x000fe4000f8e48ff */
[----:B------:R-:W-:Y:S01]  /*3f60*/  UISETP.NE.AND UP1, UPT, UR4, 0x11, UPT ;  /* 0x000000110400788c */ /* 0x000fe2000bf25270 */
[----:B------:R-:W-:Y:S01]  /*3f70*/  PLOP3.LUT P0, PT, PT, PT, UP0, 0x80, 0x8 ;  /* 0x000000000008781c */ /* 0x000fe20003f0f008 */
[----:B------:R-:W-:Y:S02]  /*3f80*/  UIADD3 UR10, UPT, UPT, UR12, 0x2, URZ ;  /* 0x000000020c0a7890 */ /* 0x000fe4000fffe0ff */
[----:B------:R-:W-:Y:S02]  /*3f90*/  USEL UR7, URZ, 0x1, UP1 ;  /* 0x00000001ff077887 */ /* 0x000fe40008800000 */
[----:B------:R-:W-:Y:S02]  /*3fa0*/  USEL UR14, UR4, URZ, UP1 ;  /* 0x000000ff040e7287 */ /* 0x000fe40008800000 */
[----:B------:R-:W-:Y:S02]  /*3fb0*/  UIADD3 UR15, UPT, UPT, UR15, -0x1, URZ ;  /* 0xffffffff0f0f7890 */ /* 0x000fe4000fffe0ff */
[----:B------:R-:W-:Y:S01]  /*3fc0*/  @UP0 ULEA UR4, UR14, UR17, 0x3 ;  /* 0x000000110e040291 */ /* 0x000fe2000f8e18ff */
[----:B------:R-:W-:Y:S01]  /*3fd0*/  LOP3.LUT R8, R8, UR7, RZ, 0x3c, !PT ;  /* 0x0000000708087c12 */ /* 0x000fe2000f8e3cff */
[----:B------:R-:W-:Y:S01]  /*3fe0*/  UIADD3 UR7, UPT, UPT, UR5, 0x88, URZ ;  /* 0x0000008805077890 */ /* 0x000fe2000fffe0ff */
[----:B------:R-:W-:Y:S02]  /*3ff0*/  UMOV UR13, 0x80004020 ;  /* 0x80004020000d7882 */ /* 0x000fe40000000000 */
[----:B-1----:R-:W-:Y:S01]  /*4000*/  @P0 SHF.L.U32 R0, R8, 0x1f, RZ ;  /* 0x0000001f08000819 */ /* 0x002fe200000006ff */
[----:B------:R-:W-:Y:S01]  /*4010*/  UMOV UR5, 0x80004020 ;  /* 0x8000402000057882 */ /* 0x000fe20000000000 */
[----:B------:R-:W-:Y:S01]  /*4020*/  UMOV UR11, 0x80004020 ;  /* 0x80004020000b7882 */ /* 0x000fe20000000000 */
[----:B------:R-:W-:Y:S01]  /*4030*/  UMOV UR9, 0x80004020 ;  /* 0x8000402000097882 */ /* 0x000fe20000000000 */
[----:B------:R2:W3:Y:S01]  /*4040*/  @P0 SYNCS.PHASECHK.TRANS64.TRYWAIT P2, [UR4], R0 ;  /* 0x00000000ff0005a7 */ /* 0x0004e20008041104 */
[----:B------:R-:W-:Y:S03]  /*4050*/  ULEA UR4, UR6, UR20, 0x8 ;  /* 0x0000001406047291 */ /* 0x000fe6000f8e40ff */
[----:B------:R-:W-:Y:S01]  /*4060*/  UMOV UR6, UR14 ;  /* 0x0000000e00067c82 */ /* 0x000fe20008000000 */
[----:B------:R-:W-:Y:S05]  /*4070*/  UIADD3 UR8, UPT, UPT, UR4, 0x2, URZ ;  /* 0x0000000204087890 */ /* 0x000fea000fffe0ff */
[----:B------:R2:W-:Y:S01]  /*4080*/  UTCHMMA gdesc[UR4], gdesc[UR12], tmem[UR18], tmem[UR26], idesc[UR27], UP2 ;  /* 0x00ff1a0c040075ea */ /* 0x0005e20009000012 */
[----:B------:R-:W-:Y:S03]  /*4090*/  UPLOP3.LUT UP2, UPT, UPT, UPT, UPT, 0x80, 0x8 ;  /* 0x000000000008789c */ /* 0x000fe60003f4f070 */
[----:B------:R2:W-:Y:S01]  /*40a0*/  UTCHMMA gdesc[UR8], gdesc[UR10], tmem[UR18], tmem[UR24], idesc[UR25], UPT ;  /* 0x00ff180a080075ea */ /* 0x0005e2000b800012 */
[----:B------:R2:W-:Y:S01]  /*40b0*/  UTCBAR.MULTICAST [UR7], URZ, UR19 ;  /* 0x000000ff070073e9 */ /* 0x0005e20008000813 */
[----:B------:R-:W-:Y:S06]  /*40c0*/  BRA.U UP3, `(.L_x_79) ;  /* 0xfffffffd03787547 */ /* 0x000fec000b83ffff */
.L_x_76:
[----:B--2---:R-:W-:Y:S01]  /*40d0*/  UIADD3 UR4, UPT, UPT, UR22, 0x1, URZ ;  /* 0x0000000116047890 */ /* 0x004fe2000fffe0ff */
[C---:B------:R-:W-:Y:S01]  /*40e0*/  ISETP.NE.AND P0, PT, R10.reuse, 0x2, PT ;  /* 0x000000020a00780c */ /* 0x040fe20003f05270 */
[----:B------:R-:W-:Y:S02]  /*40f0*/  UIADD3 UR5, UPT, UPT, UR23, 0x180, URZ ;  /* 0x0000018017057890 */ /* 0x000fe4000fffe0ff */
[----:B------:R-:W-:Y:S01]  /*4100*/  UISETP.NE.AND UP0, UPT, UR4, 0x4, UPT ;  /* 0x000000040400788c */ /* 0x000fe2000bf05270 */
[----:B-1----:R-:W-:Y:S02]  /*4110*/  SEL R0, RZ, 0x1, P0 ;  /* 0x00000001ff007807 */ /* 0x002fe40000000000 */
[----:B------:R-:W-:Y:S01]  /*4120*/  SEL R10, R10, RZ, P0 ;  /* 0x000000ff0a0a7207 */ /* 0x000fe20000000000 */
[----:B------:R-:W-:Y:S01]  /*4130*/  USEL UR6, URZ, 0x1, UP0 ;  /* 0x00000001ff067887 */ /* 0x000fe20008000000 */
[----:B------:R-:W-:Y:S01]  /*4140*/  LOP3.LUT R9, R9, R0, RZ, 0x3c, !PT ;  /* 0x0000000009097212 */ /* 0x000fe200078e3cff */
[----:B------:R-:W-:Y:S01]  /*4150*/  USEL UR22, UR4, URZ, UP0 ;  /* 0x000000ff04167287 */ /* 0x000fe20008000000 */
[----:B------:R1:W-:Y:S03]  /*4160*/  UTCBAR [UR5], URZ ;  /* 0x000000ff050073e9 */ /* 0x0003e600080000ff */
[----:B------:R-:W-:Y:S01]  /*4170*/  LOP3.LUT R11, R11, UR6, RZ, 0x3c, !PT ;  /* 0x000000060b0b7c12 */ /* 0x000fe2000f8e3cff */
[----:B------:R-:W-:Y:S07]  /*4180*/  @P1 BRA `(.L_x_80) ;  /* 0xfffffff800b01947 */ /* 0x000fee000383ffff */
[----:B------:R-:W2:Y:S01]  /*4190*/  S2UR UR8, SR_CgaCtaId ;  /* 0x00000000000879c3 */ /* 0x000ea20000008800 */
[----:B------:R-:W-:Y:S01]  /*41a0*/  ELECT P0, URZ, PT ;  /* 0x0000000000ff782f */ /* 0x000fe20003800000 */
[----:B------:R-:W-:Y:S01]  /*41b0*/  IMAD.MOV.U32 R0, RZ, RZ, 0x1 ;  /* 0x00000001ff007424 */ /* 0x000fe200078e00ff */
[----:B------:R-:W-:Y:S01]  /*41c0*/  UIADD3 UR17, UPT, UPT, UR17, 0x1a0, URZ ;  /* 0x000001a011117890 */ /* 0x000fe2000fffe0ff */
[----:B------:R-:W-:Y:S01]  /*41d0*/  SHF.L.U32 R2, R11, 0x1f, RZ ;  /* 0x0000001f0b027819 */ /* 0x000fe200000006ff */
[----:B------:R-:W-:-:S03]  /*41e0*/  UMOV UR4, 0x40 ;  /* 0x0000004000047882 */ /* 0x000fc60000000000 */
[----:B------:R-:W-:Y:S01]  /*41f0*/  UVIRTCOUNT.DEALLOC.SMPOOL 0x80 ;  /* 0x000000800000784c */ /* 0x000fe20000000000 */
[----:B--2---:R-:W-:Y:S02]  /*4200*/  ULEA UR8, UR8, UR4, 0x18 ;  /* 0x0000000408087291 */ /* 0x004fe4000f8ec0ff */
[----:B------:R-:W-:-:S07]  /*4210*/  ULEA UR4, UR22, UR17, 0x3 ;  /* 0x0000001116047291 */ /* 0x000fce000f8e18ff */
[----:B------:R2:W-:Y:S02]  /*4220*/  @P0 STS.U8 [UR8+0x1c], R0 ;  /* 0x00001c00ff000988 */ /* 0x0005e40008000008 */
[----:B------:R-:W4:Y:S02]  /*4230*/  SYNCS.PHASECHK.TRANS64.TRYWAIT P0, [UR4], R2 ;  /* 0x00000002ff0075a7 */ /* 0x000f240008001104 */
[----:B--2-4-:R-:W-:Y:S05]  /*4240*/  @!P0 BRA `(.L_x_81) ;  /* 0x0000005400748947 */ /* 0x014fea0003800000 */
.L_x_198:
[----:B------:R-:W-:-:S04]  /*4250*/  UIADD3 UR4, UPT, UPT, UR22, 0x1, URZ ;  /* 0x0000000116047890 */ /* 0x000fc8000fffe0ff */
[----:B------:R-:W-:-:S04]  /*4260*/  UISETP.NE.AND UP0, UPT, UR4, 0x4, UPT ;  /* 0x000000040400788c */ /* 0x000fc8000bf05270 */
[----:B------:R-:W-:Y:S02]  /*4270*/  USEL UR6, URZ, 0x1, UP0 ;  /* 0x00000001ff067887 */ /* 0x000fe40008000000 */
[----:B------:R-:W-:-:S04]  /*4280*/  USEL UR4, UR4, URZ, UP0 ;  /* 0x000000ff04047287 */ /* 0x000fc80008000000 */
[----:B-1----:R-:W-:Y:S01]  /*4290*/  ULEA UR5, UR4, UR17, 0x3 ;  /* 0x0000001104057291 */ /* 0x002fe2000f8e18ff */
[----:B--2---:R-:W-:-:S04]  /*42a0*/  LOP3.LUT R2, R11, UR6, RZ, 0x3c, !PT ;  /* 0x000000060b027c12 */ /* 0x004fc8000f8e3cff */
[----:B------:R-:W-:-:S04]  /*42b0*/  SHF.L.U32 R3, R2, 0x1f, RZ ;  /* 0x0000001f02037819 */ /* 0x000fc800000006ff */
[----:B------:R-:W1:Y:S02]  /*42c0*/  SYNCS.PHASECHK.TRANS64.TRYWAIT P0, [UR5], R3 ;  /* 0x00000003ff0075a7 */ /* 0x000e640008001105 */
[----:B-1----:R-:W-:Y:S05]  /*42d0*/  @!P0 BRA `(.L_x_82) ;  /* 0x0000005400688947 */ /* 0x002fea0003800000 */
.L_x_200:
        /* <DEDUP_REMOVED lines=9> */
.L_x_202:
[----:B------:R-:W-:-:S04]  /*4370*/  UIADD3 UR4, UPT, UPT, UR4, 0x1, URZ ;  /* 0x0000000104047890 */ /* 0x000fc8000fffe0ff */
[----:B------:R-:W-:-:S04]  /*4380*/  UISETP.NE.AND UP0, UPT, UR4, 0x4, UPT ;  /* 0x000000040400788c */ /* 0x000fc8000bf05270 */
[----:B------:R-:W-:Y:S02]  /*4390*/  USEL UR5, URZ, 0x1, UP0 ;  /* 0x00000001ff057887 */ /* 0x000fe40008000000 */
[----:B------:R-:W-:-:S04]  /*43a0*/  USEL UR4, UR4, URZ, UP0 ;  /* 0x000000ff04047287 */ /* 0x000fc80008000000 */
[----:B------:R-:W-:Y:S01]  /*43b0*/  ULEA UR4, UR4, UR17, 0x3 ;  /* 0x0000001104047291 */ /* 0x000fe2000f8e18ff */
[----:B------:R-:W-:-:S04]  /*43c0*/  LOP3.LUT R2, R2, UR5, RZ, 0x3c, !PT ;  /* 0x0000000502027c12 */ /* 0x000fc8000f8e3cff */
[----:B------:R-:W-:-:S04]  /*43d0*/  SHF.L.U32 R2, R2, 0x1f, RZ ;  /* 0x0000001f02027819 */ /* 0x000fc800000006ff */
[----:B------:R-:W2:Y:S02]  /*43e0*/  SYNCS.PHASECHK.TRANS64.TRYWAIT P0, [UR4], R2 ;  /* 0x00000002ff0075a7 */ /* 0x000ea40008001104 */
[----:B--2---:R-:W-:Y:S05]  /*43f0*/  @!P0 BRA `(.L_x_84) ;  /* 0x0000005400508947 */ /* 0x004fea0003800000 */
.L_x_204:
[----:B------:R-:W-:Y:S01]  /*4400*/  NOP ;  /* 0x0000000000007918 */ /* 0x000fe20000000000 */
[----:B-1----:R-:W1:Y:S01]  /*4410*/  LDS R0, [UR8+0x14] ;  /* 0x00001408ff007984 */ /* 0x002e620008000800 */
[----:B------:R-:W-:Y:S01]  /*4420*/  ULOP3.LUT UR4, UR30, 0xffff, URZ, 0xc0, !UPT ;  /* 0x0000ffff1e047892 */ /* 0x000fe2000f8ec0ff */
[----:B------:R-:W-:Y:S01]  /*4430*/  UMOV UR5, 0xffff ;  /* 0x0000ffff00057882 */ /* 0x000fe20000000000 */
[----:B------:R-:W-:Y:S02]  /*4440*/  UMOV UR6, 0x1 ;  /* 0x0000000100067882 */ /* 0x000fe40000000000 */
[----:B------:R-:W-:-:S04]  /*4450*/  USHF.R.U32.HI UR4, URZ, 0x5, UR4 ;  /* 0x00000005ff047899 */ /* 0x000fc80008011604 */
[----:B------:R-:W-:Y:S02]  /*4460*/  USHF.L.U32 UR5, UR5, UR4, URZ ;  /* 0x0000000405057299 */ /* 0x000fe400080006ff */
[----:B------:R-:W-:-:S04]  /*4470*/  USHF.L.U32 UR4, UR6, UR4, URZ ;  /* 0x0000000406047299 */ /* 0x000fc800080006ff */
[----:B-1----:R-:W-:-:S04]  /*4480*/  LOP3.LUT R0, R0, UR5, RZ, 0xc0, !PT ;  /* 0x0000000500007c12 */ /* 0x002fc8000f8ec0ff */
[----:B------:R-:W-:-:S13]  /*4490*/  ISETP.NE.AND P0, PT, R0, UR5, PT ;  /* 0x0000000500007c0c */ /* 0x000fda000bf05270 */
[----:B------:R-:W-:Y:S05]  /*44a0*/  @P0 BRA `(.L_x_85) ;  /* 0x0000000000580947 */ /* 0x000fea0003800000 */
[----:B------:R-:W1:Y:S02]  /*44b0*/  LDS R0, [UR8+0x18] ;  /* 0x00001808ff007984 */ /* 0x000e640008000800 */
[----:B-1----:R-:W-:-:S04]  /*44c0*/  LOP3.LUT R0, R0, UR4, RZ, 0xc0, !PT ;  /* 0x0000000400007c12 */ /* 0x002fc8000f8ec0ff */
[----:B------:R-:W-:-:S13]  /*44d0*/  ISETP.NE.AND P0, PT, R0, UR4, PT ;  /* 0x0000000400007c0c */ /* 0x000fda000bf05270 */
[----:B------:R-:W-:Y:S05]  /*44e0*/  @P0 BRA `(.L_x_86) ;  /* 0x00000000003c0947 */ /* 0x000fea0003800000 */
[----:B------:R-:W1:Y:S01]  /*44f0*/  S2R R2, SR_LANEID ;  /* 0x0000000000027919 */ /* 0x000e620000000000 */
[----:B------:R-:W-:-:S06]  /*4500*/  ULOP3.LUT UR5, URZ, UR5, URZ, 0x33, !UPT ;  /* 0x00000005ff057292 */ /* 0x000fcc000f8e33ff */
[----:B------:R-:W-:-:S04]  /*4510*/  IMAD.U32 R0, RZ, RZ, UR5 ;  /* 0x00000005ff007e24 */ /* 0x000fc8000f8e00ff */
[----:B------:R2:W4:Y:S02]  /*4520*/  REDUX UR7, R0 ;  /* 0x00000000000773c4 */ /* 0x0005240000000000 */
[----:B------:R1:W-:Y:S01]  /*4530*/  UTCATOMSWS.AND URZ, UR5 ;  /* 0x0000000500ff79e3 */ /* 0x0003e20008000000 */
[----:B--2---:R-:W-:Y:S01]  /*4540*/  LOP3.LUT R0, RZ, UR4, RZ, 0x33, !PT ;  /* 0x00000004ff007c12 */ /* 0x004fe2000f8e33ff */
[----:B------:R-:W-:Y:S02]  /*4550*/  VOTEU.ANY UR4, UPT, PT ;  /* 0x0000000000047886 */ /* 0x000fe400038e0100 */
[----:B------:R-:W-:Y:S02]  /*4560*/  UFLO.U32 UR4, UR4 ;  /* 0x00000004000472bd */ /* 0x000fe400080e0000 */
[----:B------:R-:W2:Y:S04]  /*4570*/  REDUX UR6, R0 ;  /* 0x00000000000673c4 */ /* 0x000ea80000000000 */
[----:B-1----:R-:W-:-:S02]  /*4580*/  ISETP.EQ.U32.AND P0, PT, R2, UR4, PT ;  /* 0x0000000402007c0c */ /* 0x002fc4000bf02070 */
[----:B----4-:R-:W-:-:S11]  /*4590*/  MOV R2, UR7 ;  /* 0x0000000700027c02 */ /* 0x010fd60008000f00 */
[----:B------:R1:W-:Y:S01]  /*45a0*/  @P0 ATOMS.AND RZ, [UR8+0x14], R2 ;  /* 0x00001402ffff098c */ /* 0x0003e2000a800008 */
[----:B--2---:R-:W-:-:S05]  /*45b0*/  IMAD.U32 R0, RZ, RZ, UR6 ;  /* 0x00000006ff007e24 */ /* 0x004fca000f8e00ff */
[----:B------:R1:W-:Y:S01]  /*45c0*/  @P0 ATOMS.AND RZ, [UR8+0x18], R0 ;  /* 0x00001800ffff098c */ /* 0x0003e2000a800008 */
[----:B------:R-:W-:Y:S05]  /*45d0*/  BRA `(.L_x_87) ;  /* 0x0000000000147947 */ /* 0x000fea0003800000 */
.L_x_86:
[----:B------:R-:W-:Y:S02]  /*45e0*/  MOV R2, 0x4600 ;  /* 0x0000460000027802 */ /* 0x000fe40000000f00 */
[----:B---3-5:R-:W-:Y:S05]  /*45f0*/  CALL.REL.NOINC `($__internal_0_$__cuda_sm10x_tcgen05_guardrail_trap_col_being_dealloced_not_returned_by_alloc) ;  /* 0x0000005800387944 */ /* 0x028fea0003c00000 */
[----:B------:R-:W-:Y:S05]  /*4600*/  BRA `(.L_x_87) ;  /* 0x0000000000087947 */ /* 0x000fea0003800000 */
.L_x_85:
[----:B------:R-:W-:Y:S02]  /*4610*/  MOV R2, 0x4630 ;  /* 0x0000463000027802 */ /* 0x000fe40000000f00 */
[----:B---3-5:R-:W-:Y:S05]  /*4620*/  CALL.REL.NOINC `($__internal_2_$__cuda_sm10x_tcgen05_guardrail_trap_unallocated_columns_being_dealloced) ;  /* 0x0000005800447944 */ /* 0x028fea0003c00000 */
.L_x_87:
[----:B------:R-:W-:Y:S01]  /*4630*/  NOP ;  /* 0x0000000000007918 */ /* 0x000fe20000000000 */
[----:B------:R-:W-:Y:S05]  /*4640*/  EXIT ;  /* 0x000000000000794d */ /* 0x000fea0003800000 */
.L_x_69:
[----:B------:R-:W-:-:S09]  /*4650*/  UISETP.NE.OR UP0, UPT, UR18, 0x3, !UP3 ;  /* 0x000000031200788c */ /* 0x000fd2000df05670 */
[----:B------:R-:W-:Y:S05]  /*4660*/  BRA.U UP0, `(.L_x_88) ;  /* 0x0000001100887547 */ /* 0x000fea000b800000 */
[----:B------:R-:W2:Y:S01]  /*4670*/  LDCU.64 UR4, c[0x0][0x888] ;  /* 0x00011100ff0477ac */ /* 0x000ea20008000a00 */
[----:B------:R-:W3:Y:S01]  /*4680*/  S2UR UR8, SR_CgaCtaId ;  /* 0x00000000000879c3 */ /* 0x000ee20000008800 */
[----:B------:R-:W-:Y:S02]  /*4690*/  HFMA2 R9, -RZ, RZ, 0, 0 ;  /* 0x00000000ff097431 */ /* 0x000fe400000001ff */
[----:B------:R-:W-:Y:S01]  /*46a0*/  IMAD.MOV.U32 R11, RZ, RZ, 0x1 ;  /* 0x00000001ff0b7424 */ /* 0x000fe200078e00ff */
[----:B------:R-:W4:Y:S01]  /*46b0*/  LDCU UR40, c[0x0][0x370] ;  /* 0x00006e00ff2877ac */ /* 0x000f220008000800 */
[----:B------:R-:W-:Y:S01]  /*46c0*/  IMAD.MOV.U32 R10, RZ, RZ, RZ ;  /* 0x000000ffff0a7224 */ /* 0x000fe200078e00ff */
[----:B------:R-:W-:Y:S01]  /*46d0*/  MOV R3, 0x1000 ;  /* 0x0000100000037802 */ /* 0x000fe20000000f00 */
[----:B------:R-:W4:Y:S01]  /*46e0*/  LDCU.128 UR44, c[0x0][0xb10] ;  /* 0x00016200ff2c77ac */ /* 0x000f220008000c00 */
[----:B------:R-:W1:Y:S01]  /*46f0*/  LDC.64 R12, c[0x0][0x348] ;  /* 0x0000d200ff0c7b82 */ /* 0x000e620000000a00 */
[----:B------:R-:W3:Y:S01]  /*4700*/  LDCU UR37, c[0x0][0x374] ;  /* 0x00006e80ff2577ac */ /* 0x000ee20008000800 */
[----:B------:R-:W3:Y:S01]  /*4710*/  LDCU.64 UR38, c[0x0][0x890] ;  /* 0x00011200ff2677ac */ /* 0x000ee20008000a00 */
[----:B------:R-:W3:Y:S01]  /*4720*/  LDCU UR15, c[0x0][0xb0c] ;  /* 0x00016180ff0f77ac */ /* 0x000ee20008000800 */
[----:B--2---:R-:W-:Y:S01]  /*4730*/  UISETP.NE.U32.AND UP0, UPT, UR4, URZ, UPT ;  /* 0x000000ff0400728c */ /* 0x004fe2000bf05070 */
[----:B------:R-:W2:Y:S01]  /*4740*/  LDCU UR54, c[0x0][0xb20] ;  /* 0x00016400ff3677ac */ /* 0x000ea20008000800 */
[----:B------:R-:W2:Y:S01]  /*4750*/  LDCU UR4, c[0x0][0xb30] ;  /* 0x00016600ff0477ac */ /* 0x000ea20008000800 */
[----:B------:R-:W-:Y:S01]  /*4760*/  UMOV UR21, 0x400 ;  /* 0x0000040000157882 */ /* 0x000fe20000000000 */
[----:B----4-:R-:W-:-:S02]  /*4770*/  UIMAD.WIDE.U32 UR52, UR40, UR44, URZ ;  /* 0x0000002c283472a5 */ /* 0x010fc4000f8e00ff */
[----:B---3--:R-:W-:Y:S02]  /*4780*/  UIMAD.WIDE.U32 UR6, UR37, UR47, URZ ;  /* 0x0000002f250672a5 */ /* 0x008fe4000f8e00ff */
[----:B------:R-:W-:Y:S02]  /*4790*/  ULEA UR21, UR8, UR21, 0x18 ;  /* 0x0000001508157291 */ /* 0x000fe4000f8ec0ff */
[----:B------:R-:W-:Y:S02]  /*47a0*/  UISETP.NE.U32.AND UP6, UPT, UR38, URZ, UPT ;  /* 0x000000ff2600728c */ /* 0x000fe4000bfc5070 */
[----:B------:R-:W-:Y:S02]  /*47b0*/  UIADD3 UR43, UPT, UPT, UR21, 0x128, URZ ;  /* 0x00000128152b7890 */ /* 0x000fe4000fffe0ff */
[----:B------:R-:W-:Y:S02]  /*47c0*/  UIADD3 UR33, UPT, UPT, UR21, 0x110, URZ ;  /* 0x0000011015217890 */ /* 0x000fe4000fffe0ff */
[----:B------:R-:W-:-:S02]  /*47d0*/  UIADD3 UR25, UPT, UPT, UR21, 0x118, URZ ;  /* 0x0000011815197890 */ /* 0x000fc4000fffe0ff */
[----:B------:R-:W-:Y:S02]  /*47e0*/  UIADD3 UR17, UPT, UPT, UR21, 0x120, URZ ;  /* 0x0000012015117890 */ /* 0x000fe4000fffe0ff */
[----:B------:R-:W-:Y:S02]  /*47f0*/  UISETP.NE.AND.EX UP5, UPT, UR5, URZ, UPT, UP0 ;  /* 0x000000ff0500728c */ /* 0x000fe4000bfa5300 */
[----:B------:R-:W-:Y:S01]  /*4800*/  UISETP.NE.AND UP0, UPT, UR42, 0x1, UPT ;  /* 0x000000012a00788c */ /* 0x000fe2000bf05270 */
[----:B------:R-:W-:Y:S01]  /*4810*/  UMOV UR52, UR53 ;  /* 0x0000003500347c82 */ /* 0x000fe20008000000 */
[----:B------:R-:W-:Y:S01]  /*4820*/  UMOV UR51, UR7 ;  /* 0x0000000700337c82 */ /* 0x000fe20008000000 */
[----:B------:R-:W-:Y:S02]  /*4830*/  USEL UR41, URZ, 0x1, UP4 ;  /* 0x00000001ff297887 */ /* 0x000fe4000a000000 */
[----:B------:R-:W-:Y:S02]  /*4840*/  UISETP.NE.AND UP0, UPT, UR15, 0x1, UPT ;  /* 0x000000010f00788c */ /* 0x000fe4000bf05270 */
[----:B------:R-:W-:-:S02]  /*4850*/  UPLOP3.LUT UP4, UPT, UPT, UPT, UPT, 0x40, 0x4 ;  /* 0x000000000004789c */ /* 0x000fc40003f8e870 */
[----:B------:R-:W-:Y:S01]  /*4860*/  UISETP.GE.AND UP2, UPT, UR42, 0x1, UPT ;  /* 0x000000012a00788c */ /* 0x000fe2000bf46270 */
[----:B------:R-:W3:Y:S01]  /*4870*/  LDCU.64 UR22, c[0x0][0xb28] ;  /* 0x00016500ff1677ac */ /* 0x000ee20008000a00 */
[----:B------:R-:W-:Y:S02]  /*4880*/  UISETP.NE.AND.EX UP6, UPT, UR39, URZ, UPT, UP6 ;  /* 0x000000ff2700728c */ /* 0x000fe4000bfc5360 */
[----:B------:R-:W-:Y:S02]  /*4890*/  UPRMT UR43, UR8, 0x654, UR43 ;  /* 0x00000654082b7896 */ /* 0x000fe4000800002b */
[----:B------:R-:W-:Y:S02]  /*48a0*/  UPRMT UR50, UR8, 0x654, UR33 ;  /* 0x0000065408327896 */ /* 0x000fe40008000021 */
[----:B------:R-:W-:Y:S02]  /*48b0*/  UPRMT UR49, UR8, 0x654, UR25 ;  /* 0x0000065408317896 */ /* 0x000fe40008000019 */
[----:B------:R-:W-:-:S02]  /*48c0*/  UPRMT UR48, UR8, 0x654, UR17 ;  /* 0x0000065408307896 */ /* 0x000fc40008000011 */
[----:B------:R-:W-:Y:S02]  /*48d0*/  USHF.R.U32.HI UR52, URZ, UR45, UR52 ;  /* 0x0000002dff347299 */ /* 0x000fe40008011634 */
[----:B--2---:R-:W-:Y:S02]  /*48e0*/  USHF.R.U32.HI UR51, URZ, UR54, UR51 ;  /* 0x00000036ff337299 */ /* 0x004fe40008011633 */
[----:B------:R-:W-:Y:S02]  /*48f0*/  UISETP.NE.AND UP0, UPT, UR46, 0x1, UPT ;  /* 0x000000012e00788c */ /* 0x000fe4000bf05270 */
[----:B-1----:R-:W-:-:S11]  /*4900*/  UISETP.NE.AND UP3, UPT, UR4, 0x1, UPT ;  /* 0x000000010400788c */ /* 0x002fd6000bf65270 */
.L_x_99:
[C---:B------:R-:W-:Y:S02]  /*4910*/  LEA R8, R10.reuse, UR21, 0x3 ;  /* 0x000000150a087c11 */ /* 0x040fe4000f8e18ff */
[----:B------:R-:W-:Y:S02]  /*4920*/  SHF.L.U32 R0, R9, 0x1f, RZ ;  /* 0x0000001f09007819 */ /* 0x000fe400000006ff */
[----:B------:R-:W-:Y:S02]  /*4930*/  LEA R4, R10, UR21, 0x4 ;  /* 0x000000150a047c11 */ /* 0x000fe4000f8e20ff */
[----:B-1----:R-:W1:Y:S02]  /*4940*/  SYNCS.PHASECHK.TRANS64.TRYWAIT P0, [R8+URZ+0x160], R0 ;  /* 0x00016000080075a7 */ /* 0x002e6400080011ff */
[----:B-1----:R-:W-:Y:S05]  /*4950*/  @!P0 BRA `(.L_x_89) ;  /* 0x0000005000108947 */ /* 0x002fea0003800000 */
.L_x_205:
[----:B------:R-:W2:Y:S01]  /*4960*/  LDS.128 R4, [R4+0x1f0] ;  /* 0x0001f00004047984 */ /* 0x000ea20000000c00 */
[----:B------:R-:W-:Y:S01]  /*4970*/  UISETP.GE.AND UP0, UPT, UR42, 0x1, UPT ;  /* 0x000000012a00788c */ /* 0x000fe2000bf06270 */
[----:B------:R-:W-:Y:S01]  /*4980*/  @!PT LDS RZ, [RZ] ;  /* 0x00000000fffff984 */ /* 0x000fe20000000800 */
[----:B------:R-:W-:Y:S01]  /*4990*/  @!PT LDS RZ, [RZ] ;  /* 0x00000000fffff984 */ /* 0x000fe20000000800 */
[----:B------:R-:W-:Y:S01]  /*49a0*/  @!PT LDS RZ, [RZ] ;  /* 0x00000000fffff984 */ /* 0x000fe20000000800 */
[----:B------:R-:W-:Y:S01]  /*49b0*/  @!PT LDS RZ, [RZ] ;  /* 0x00000000fffff984 */ /* 0x000fe20000000800 */
[----:B------:R4:W-:Y:S06]  /*49c0*/  MEMBAR.ALL.CTA ;  /* 0x0000000000007992 */ /* 0x0009ec0000008000 */
[----:B----4-:R-:W4:Y:S01]  /*49d0*/  FENCE.VIEW.ASYNC.S ;  /* 0x00000000000073c6 */ /* 0x010f220000000000 */
[----:B--2---:R-:W-:Y:S11]  /*49e0*/  LOP3.LUT P0, RZ, R6, 0x1, RZ, 0xc0, !PT ;  /* 0x0000000106ff7812 */ /* 0x004ff6000780c0ff */
[----:B------:R-:W-:Y:S02]  /*49f0*/  @!UPT UIADD3 URZ, UPT, UPT, URZ, URZ, URZ ;  /* 0x000000fffffff290 */ /* 0x000fe4000fffe0ff */
[----:B----4-:R-:W-:Y:S01]  /*4a00*/  VOTEU.ANY UP2, P0 ;  /* 0x0000000000ff7886 */ /* 0x010fe20000040100 */
[----:B------:R-:W-:Y:S11]  /*4a10*/  PLOP3.LUT P0, PT, PT, PT, UP2, 0x80, 0x8 ;  /* 0x000000000008781c */ /* 0x000ff60003f0f028 */
[----:B------:R-:W-:Y:S02]  /*4a20*/  @!UPT UIADD3 URZ, UPT, UPT, URZ, URZ, URZ ;  /* 0x000000fffffff290 */ /* 0x000fe4000fffe0ff */
[----:B-1----:R-:W-:Y:S02]  /*4a30*/  @P0 SHF.R.U32.HI R0, RZ, 0x10, R5 ;  /* 0x00000010ff000819 */ /* 0x002fe40000011605 */
[----:B------:R-:W-:Y:S02]  /*4a40*/  @P0 MOV R2, R4 ;  /* 0x0000000400020202 */ /* 0x000fe40000000f00 */
[----:B------:R-:W-:Y:S01]  /*4a50*/  @P0 R2UR UR4, R0 ;  /* 0x00000000000402ca */ /* 0x000fe200000e0000 */
[----:B------:R-:W-:Y:S01]  /*4a60*/  VIADD R0, R8, 0x170 ;  /* 0x0000017008007836 */ /* 0x000fe20000000000 */
[----:B------:R-:W-:Y:S02]  /*4a70*/  @P0 LOP3.LUT R4, R5, 0xffff, RZ, 0xc0, !PT ;  /* 0x0000ffff05040812 */ /* 0x000fe400078ec0ff */
[----:B------:R-:W-:Y:S02]  /*4a80*/  @P0 R2UR UR6, R2 ;  /* 0x00000000020602ca */ /* 0x000fe400000e0000 */
[----:B------:R-:W-:Y:S02]  /*4a90*/  PRMT R0, RZ, 0x654, R0 ;  /* 0x00000654ff007816 */ /* 0x000fe40000000000 */
[----:B------:R-:W-:Y:S02]  /*4aa0*/  @P0 R2UR UR5, R4 ;  /* 0x00000000040502ca */ /* 0x000fe400000e0000 */
[----:B------:R1:W-:Y:S03]  /*4ab0*/  SYNCS.ARRIVE.TRANS64.RED.A1T0 RZ, [R0+URZ], RZ ;  /* 0x000000ff00ff79a7 */ /* 0x0003e600081004ff */
[----:B------:R-:W-:Y:S04]  /*4ac0*/  @UP2 UMOV UR29, UR4 ;  /* 0x00000004001d2c82 */ /* 0x000fe80008000000 */
[----:B------:R-:W-:Y:S04]  /*4ad0*/  @UP2 UMOV UR14, UR6 ;  /* 0x00000006000e2c82 */ /* 0x000fe80008000000 */
[----:B------:R-:W-:Y:S01]  /*4ae0*/  @UP2 UMOV UR13, UR5 ;  /* 0x00000005000d2c82 */ /* 0x000fe20008000000 */
[----:B------:R-:W-:Y:S05]  /*4af0*/  BRA.U !UP0, `(.L_x_90) ;  /* 0x0000000108c07547 */ /* 0x000fea000b800000 */
[----:B------:R-:W-:Y:S02]  /*4b00*/  UIMAD.WIDE.U32 UR18, UR13, UR47, URZ ;  /* 0x0000002f0d1272a5 */ /* 0x000fe4000f8e00ff */
[----:B------:R-:W-:Y:S02]  /*4b10*/  UP2UR UR16, UPR, URZ, 0x4 ;  /* 0x00000004ff107883 */ /* 0x000fe40008000000 */
[----:B------:R-:W-:Y:S02]  /*4b20*/  UISETP.NE.AND UP2, UPT, UR46, 0x1, UPT ;  /* 0x000000012e00788c */ /* 0x000fe4000bf45270 */
[----:B------:R-:W-:Y:S02]  /*4b30*/  UIMAD.WIDE.U32 UR26, UR14, UR44, URZ ;  /* 0x0000002c0e1a72a5 */ /* 0x000fe4000f8e00ff */
[----:B------:R-:W-:Y:S02]  /*4b40*/  USEL UR4, UR37, UR51, !UP2 ;  /* 0x0000003325047287 */ /* 0x000fe4000d000000 */
[----:B------:R-:W-:Y:S02]  /*4b50*/  UISETP.NE.AND UP0, UPT, UR15, 0x1, UPT ;  /* 0x000000010f00788c */ /* 0x000fe4000bf05270 */
[----:B------:R-:W-:Y:S02]  /*4b60*/  UP2UR UR20, UPR, URZ, 0x2 ;  /* 0x00000002ff147883 */ /* 0x000fe40008000000 */
[----:B------:R-:W-:Y:S02]  /*4b70*/  UISETP.NE.AND UP1, UPT, UR42, 0x1, UPT ;  /* 0x000000012a00788c */ /* 0x000fe4000bf25270 */
[----:B---3--:R-:W-:Y:S02]  /*4b80*/  UIMAD.WIDE.U32 UR8, UR4, UR22, URZ ;  /* 0x00000016040872a5 */ /* 0x008fe4000f8e00ff */
[----:B------:R-:W-:Y:S01]  /*4b90*/  USEL UR7, UR40, UR52, !UP0 ;  /* 0x0000003428077287 */ /* 0x000fe2000c000000 */
[----:B------:R-:W-:Y:S02]  /*4ba0*/  UMOV UR5, UR19 ;  /* 0x0000001300057c82 */ /* 0x000fe40008000000 */
[----:B------:R-:W-:Y:S02]  /*4bb0*/  USHF.R.U32.HI UR6, URZ, UR54, UR5 ;  /* 0x00000036ff067299 */ /* 0x000fe40008011605 */
[----:B------:R-:W-:Y:S02]  /*4bc0*/  UIMAD.WIDE.U32 UR10, UR7, UR22, URZ ;  /* 0x00000016070a72a5 */ /* 0x000fe4000f8e00ff */
[----:B------:R-:W-:Y:S02]  /*4bd0*/  USEL UR6, UR13, UR6, !UP2 ;  /* 0x000000060d067287 */ /* 0x000fe4000d000000 */
[----:B------:R-:W-:Y:S01]  /*4be0*/  UISETP.NE.AND UP2, UPT, UR16, URZ, UPT ;  /* 0x000000ff1000728c */ /* 0x000fe2000bf45270 */
[----:B------:R-:W-:Y:S02]  /*4bf0*/  UMOV UR5, UR27 ;  /* 0x0000001b00057c82 */ /* 0x000fe40008000000 */
[----:B------:R-:W-:Y:S03]  /*4c00*/  USHF.R.U32.HI UR12, URZ, UR45, UR5 ;  /* 0x0000002dff0c7299 */ /* 0x000fe60008011605 */
[----:B------:R-:W-:Y:S02]  /*4c10*/  UMOV UR5, UR9 ;  /* 0x0000000900057c82 */ /* 0x000fe40008000000 */
[----:B------:R-:W-:Y:S03]  /*4c20*/  @UP1 USHF.R.U32.HI UR4, URZ, UR23, UR5 ;  /* 0x00000017ff041299 */ /* 0x000fe60008011605 */
[----:B------:R-:W-:Y:S01]  /*4c30*/  UMOV UR5, UR11 ;  /* 0x0000000b00057c82 */ /* 0x000fe20008000000 */
[----:B------:R-:W-:Y:S02]  /*4c40*/  UIMAD UR4, UR42, UR4, URZ ;  /* 0x000000042a0472a4 */ /* 0x000fe4000f8e02ff */
[----:B------:R-:W-:Y:S02]  /*4c50*/  @UP1 USHF.R.U32.HI UR7, URZ, UR23, UR5 ;  /* 0x00000017ff071299 */ /* 0x000fe40008011605 */
[----:B------:R-:W-:Y:S02]  /*4c60*/  USEL UR5, UR14, UR12, !UP0 ;  /* 0x0000000c0e057287 */ /* 0x000fe4000c000000 */
[----:B------:R-:W-:Y:S02]  /*4c70*/  UIMAD.WIDE.U32 UR10, UR6, UR22, URZ ;  /* 0x00000016060a72a5 */ /* 0x000fe4000f8e00ff */
[----:B------:R-:W-:Y:S02]  /*4c80*/  UIMAD UR8, UR42, UR7, URZ ;  /* 0x000000072a0872a4 */ /* 0x000fe4000f8e02ff */
[----:B------:R-:W-:Y:S03]  /*4c90*/  UISETP.GE.AND UP0, UPT, UR6, UR4, UPT ;  /* 0x000000040600728c */ /* 0x000fe6000bf06270 */
[----:B------:R-:W-:Y:S01]  /*4ca0*/  UMOV UR4, UR11 ;  /* 0x0000000b00047c82 */ /* 0x000fe20008000000 */
[----:B------:R-:W-:Y:S02]  /*4cb0*/  UISETP.GE.OR UP0, UPT, UR5, UR8, UP0 ;  /* 0x000000080500728c */ /* 0x000fe40008706670 */
[----:B------:R-:W-:Y:S02]  /*4cc0*/  USHF.R.U32.HI UR4, URZ, UR23, UR4 ;  /* 0x00000017ff047299 */ /* 0x000fe40008011604 */
[----:B------:R-:W-:Y:S02]  /*4cd0*/  UIMAD.WIDE.U32 UR8, UR5, UR22, URZ ;  /* 0x00000016050872a5 */ /* 0x000fe4000f8e00ff */
[----:B------:R-:W-:Y:S04]  /*4ce0*/  USEL UR10, UR6, UR4, !UP1 ;  /* 0x00000004060a7287 */ /* 0x000fe8000c800000 */
[----:B------:R-:W-:Y:S01]  /*4cf0*/  UIADD3 UR11, UPT, UPT, -UR10, URZ, URZ ;  /* 0x000000ff0a0b7290 */ /* 0x000fe2000fffe1ff */
[----:B------:R-:W-:Y:S02]  /*4d00*/  @!UP0 UMOV UR4, UR9 ;  /* 0x0000000900048c82 */ /* 0x000fe40008000000 */
[----:B------:R-:W-:Y:S02]  /*4d10*/  @!UP0 USHF.R.U32.HI UR4, URZ, UR23, UR4 ;  /* 0x00000017ff048299 */ /* 0x000fe40008011604 */
[----:B------:R-:W-:Y:S02]  /*4d20*/  UIMAD UR8, UR42, UR11, UR6 ;  /* 0x0000000b2a0872a4 */ /* 0x000fe4000f8e0206 */
[----:B------:R-:W-:Y:S02]  /*4d30*/  @!UP0 USEL UR4, UR5, UR4, !UP1 ;  /* 0x0000000405048287 */ /* 0x000fe4000c800000 */
[----:B------:R-:W-:Y:S02]  /*4d40*/  UISETP.NE.AND UP1, UPT, UR20, URZ, UPT ;  /* 0x000000ff1400728c */ /* 0x000fe4000bf25270 */
[----:B------:R-:W-:Y:S02]  /*4d50*/  @!UP0 UIMAD UR8, UR7, UR8, UR4 ;  /* 0x00000008070882a4 */ /* 0x000fe4000f8e0204 */
[----:B------:R-:W-:Y:S02]  /*4d60*/  @!UP0 UIADD3 UR9, UPT, UPT, UR10, -UR4, URZ ;  /* 0x800000040a098290 */ /* 0x000fe4000fffe0ff */
[----:B------:R-:W-:Y:S02]  /*4d70*/  UIADD3 UR4, UPT, UPT, -UR5, URZ, URZ ;  /* 0x000000ff05047290 */ /* 0x000fe4000fffe1ff */
[----:B------:R-:W-:Y:S02]  /*4d80*/  UIADD3 UR7, UPT, UPT, -UR6, URZ, URZ ;  /* 0x000000ff06077290 */ /* 0x000fe4000fffe1ff */
[----:B------:R-:W-:Y:S02]  /*4d90*/  @!UP0 UIMAD UR6, UR9, UR42, UR5 ;  /* 0x0000002a090682a4 */ /* 0x000fe4000f8e0205 */
[----:B------:R-:W-:Y:S02]  /*4da0*/  UIMAD UR14, UR15, UR4, UR14 ;  /* 0x000000040f0e72a4 */ /* 0x000fe4000f8e020e */
[----:B------:R-:W-:Y:S01]  /*4db0*/  UIMAD UR13, UR46, UR7, UR13 ;  /* 0x000000072e0d72a4 */ /* 0x000fe2000f8e020d */
[----:B------:R-:W-:Y:S02]  /*4dc0*/  @!UP0 UMOV UR5, UR8 ;  /* 0x0000000800058c82 */ /* 0x000fe40008000000 */
[----:B------:R-:W-:Y:S02]  /*4dd0*/  UIMAD UR14, UR5, UR15, UR14 ;  /* 0x0000000f050e72a4 */ /* 0x000fe4000f8e020e */
[----:B------:R-:W-:Y:S11]  /*4de0*/  UIMAD UR13, UR6, UR46, UR13 ;  /* 0x0000002e060d72a4 */ /* 0x000ff6000f8e020d */
[----:B------:R-:W-:Y:S01]  /*4df0*/  @!UPT UIADD3 URZ, UPT, UPT, URZ, URZ, URZ ;  /* 0x000000fffffff290 */ /* 0x000fe2000fffe0ff */
.L_x_90:
[----:B------:R-:W2:Y:S01]  /*4e00*/  @!UP3 LDCU.128 UR8, c[0x0][0xb10] ;  /* 0x00016200ff08b7ac */ /* 0x000ea20008000c00 */
[----:B------:R-:W-:Y:S02]  /*4e10*/  ISETP.NE.U32.AND P0, PT, RZ, UR38, PT ;  /* 0x00000026ff007c0c */ /* 0x000fe4000bf05070 */
[----:B------:R-:W-:Y:S02]  /*4e20*/  SHF.L.U32 R4, R11, 0x1f, RZ ;  /* 0x0000001f0b047819 */ /* 0x000fe400000006ff */
[----:B------:R-:W-:Y:S01]  /*4e30*/  ISETP.NE.AND.EX P0, PT, RZ, UR39, PT, P0 ;  /* 0x00000027ff007c0c */ /* 0x000fe2000bf05300 */
[----:B------:R-:W4:Y:S01]  /*4e40*/  @!UP3 LDCU UR5, c[0x0][0xb0c] ;  /* 0x00016180ff05b7ac */ /* 0x000f220008000800 */
[----:B------:R-:W-:Y:S02]  /*4e50*/  USHF.L.U32 UR35, UR30, 0x6, URZ ;  /* 0x000000061e237899 */ /* 0x000fe400080006ff */
[----:B------:R-:W-:Y:S02]  /*4e60*/  USHF.L.U32 UR34, UR31, 0x7, URZ ;  /* 0x000000071f227899 */ /* 0x000fe400080006ff */
[----:B--2---:R-:W-:Y:S07]  /*4e70*/  UIMAD.WIDE.U32 UR6, UR14, UR8, URZ ;  /* 0x000000080e0672a5 */ /* 0x004fee000f8e00ff */
[----:B------:R-:W-:Y:S01]  /*4e80*/  @!UP3 UMOV UR4, UR7 ;  /* 0x000000070004bc82 */ /* 0x000fe20008000000 */
[----:B----4-:R-:W-:Y:S02]  /*4e90*/  @!UP3 UISETP.NE.AND UP0, UPT, UR5, 0x1, UPT ;  /* 0x000000010500b88c */ /* 0x010fe4000bf05270 */
[----:B------:R-:W-:Y:S02]  /*4ea0*/  @!UP3 USHF.R.U32.HI UR4, URZ, UR9, UR4 ;  /* 0x00000009ff04b299 */ /* 0x000fe40008011604 */
[----:B------:R-:W-:Y:S02]  /*4eb0*/  UIMAD.WIDE.U32 UR6, UR13, UR11, URZ ;  /* 0x0000000b0d0672a5 */ /* 0x000fe4000f8e00ff */
[----:B------:R-:W-:Y:S02]  /*4ec0*/  @!UP3 USEL UR8, UR14, UR4, !UP0 ;  /* 0x000000040e08b287 */ /* 0x000fe4000c000000 */
[----:B------:R-:W-:Y:S03]  /*4ed0*/  @!UP3 UISETP.NE.AND UP0, UPT, UR10, 0x1, UPT ;  /* 0x000000010a00b88c */ /* 0x000fe6000bf05270 */
[----:B------:R-:W-:Y:S02]  /*4ee0*/  @!UP3 UMOV UR6, UR7 ;  /* 0x000000070006bc82 */ /* 0x000fe40008000000 */
[----:B------:R-:W2:Y:S02]  /*4ef0*/  @!UP3 LDCU UR4, c[0x0][0xb20] ;  /* 0x00016400ff04b7ac */ /* 0x000ea40008000800 */
[----:B--2---:R-:W-:Y:S04]  /*4f00*/  @!UP3 USHF.R.U32.HI UR6, URZ, UR4, UR6 ;  /* 0x00000004ff06b299 */ /* 0x004fe80008011606 */
[----:B------:R-:W-:Y:S04]  /*4f10*/  @!UP3 USEL UR6, UR13, UR6, !UP0 ;  /* 0x000000060d06b287 */ /* 0x000fe8000c000000 */
[----:B------:R-:W-:Y:S02]  /*4f20*/  @!UP3 UIADD3 UR4, UPT, UPT, -UR8, UR6, URZ ;  /* 0x000000060804b290 */ /* 0x000fe4000fffe1ff */
[----:B------:R-:W-:Y:S02]  /*4f30*/  @!UP3 UIADD3 UR6, UPT, UPT, UR8, -UR6, URZ ;  /* 0x800000060806b290 */ /* 0x000fe4000fffe0ff */
[----:B------:R-:W-:Y:S02]  /*4f40*/  @!UP3 UIMAD UR14, UR4, UR5, UR14 ;  /* 0x00000005040eb2a4 */ /* 0x000fe4000f8e020e */
[----:B------:R-:W-:Y:S01]  /*4f50*/  @!UP3 UIMAD UR13, UR6, UR10, UR13 ;  /* 0x0000000a060db2a4 */ /* 0x000fe2000f8e020d */
[----:B------:R-:W-:Y:S11]  /*4f60*/  BRA.U UP4, `(.L_x_91) ;  /* 0x0000000104107547 */ /* 0x000ff6000b800000 */
[----:B------:R-:W-:Y:S04]  /*4f70*/  MOV R2, UR41 ;  /* 0x0000002900027c02 */ /* 0x000fe80008000f00 */
[----:B------:R-:W-:Y:S04]  /*4f80*/  SHF.L.U32 R2, R2, 0x1f, RZ ;  /* 0x0000001f02027819 */ /* 0x000fe800000006ff */
[----:B------:R-:W2:Y:S02]  /*4f90*/  SYNCS.PHASECHK.TRANS64.TRYWAIT P1, [UR21+0x158], R2 ;  /* 0x00015802ff0075a7 */ /* 0x000ea40008021115 */
[----:B--2---:R-:W-:Y:S05]  /*4fa0*/  @!P1 BRA `(.L_x_92) ;  /* 0x0000004800909947 */ /* 0x004fea0003800000 */
.L_x_91:
[----:B------:R-:W-:Y:S05]  /*4fb0*/  BRA.U !UP6, `(.L_x_93) ;  /* 0x000000010e387547 */ /* 0x000fea000b800000 */
[----:B------:R-:W-:Y:S01]  /*4fc0*/  UPLOP3.LUT UP1, UPT, UPT, UPT, UP5, 0x80, 0x8 ;  /* 0x000000000008789c */ /* 0x000fe20003f2f050 */
[----:B-1----:R-:W-:Y:S01]  /*4fd0*/  HFMA2 R0, -RZ, RZ, 0, 5.9604644775390625e-08 ;  /* 0x00000001ff007431 */ /* 0x002fe200000001ff */
[----:B------:R-:W1:Y:S01]  /*4fe0*/  LDCU.64 UR8, c[0x0][0x358] ;  /* 0x00006b00ff0877ac */ /* 0x000e620008000a00 */
[----:B------:R-:W-:Y:S03]  /*4ff0*/  IMAD.MOV.U32 R45, RZ, RZ, 0x1 ;  /* 0x00000001ff2d7424 */ /* 0x000fe600078e00ff */
[----:B------:R-:W-:Y:S05]  /*5000*/  PLOP3.LUT P1, PT, PT, PT, UP1, 0x80, 0x8 ;  /* 0x000000000008781c */ /* 0x000fea0003f2f018 */
[----:B------:R-:W2:Y:S01]  /*5010*/  @UP1 LDCU.64 UR4, c[0x0][0x888] ;  /* 0x00011100ff0417ac */ /* 0x000ea20008000a00 */
[----:B------:R-:W-:Y:S07]  /*5020*/  @UP1 UIMAD UR6, UR36, UR38, URZ ;  /* 0x00000026240612a4 */ /* 0x000fee000f8e02ff */
[----:B------:R-:W-:Y:S01]  /*5030*/  @!P1 PRMT R45, R0, 0x7610, R45 ;  /* 0x00007610002d9816 */ /* 0x000fe2000000002d */
[----:B--2---:R-:W-:Y:S06]  /*5040*/  @UP1 UIMAD.WIDE UR4, UR6, 0x4, UR4 ;  /* 0x00000004060418a5 */ /* 0x004fec000f8e0204 */
[----:B------:R-:W-:Y:S01]  /*5050*/  IMAD.U32 R6, RZ, RZ, UR4 ;  /* 0x00000004ff067e24 */ /* 0x000fe2000f8e00ff */
[----:B------:R-:W-:Y:S04]  /*5060*/  MOV R7, UR5 ;  /* 0x0000000500077c02 */ /* 0x000fe80008000f00 */
[----:B------:R-:W2:Y:S01]  /*5070*/  @!UP1 LDCU UR4, c[0x0][0x880] ;  /* 0x00011000ff0497ac */ /* 0x000ea20008000800 */
[----:B-1---5:R4:W5:Y:S02]  /*5080*/  @P1 LDG.E R27, desc[UR8][R6.64] ;  /* 0x00000008061b1981 */ /* 0x022964000c1e1900 */
[----:B--2-4-:R-:W-:Y:S07]  /*5090*/  @!P1 IMAD.U32 R27, RZ, RZ, UR4 ;  /* 0x00000004ff1b9e24 */ /* 0x014fee000f8e00ff */
.L_x_93:
[----:B-----5:R-:W-:Y:S01]  /*50a0*/  @!P0 FSETP.EQ.AND P2, PT, R27, RZ, PT ;  /* 0x000000ff1b00820b */ /* 0x020fe20003f42000 */
[----:B------:R-:W-:Y:S01]  /*50b0*/  @!UPT UIADD3 URZ, UPT, UPT, URZ, URZ, URZ ;  /* 0x000000fffffff290 */ /* 0x000fe2000fffe0ff */
[----:B------:R-:W-:Y:S11]  /*50c0*/  @!P0 BRA `(.L_x_94) ;  /* 0x0000000000148947 */ /* 0x000ff60003800000 */
[----:B------:R-:W-:Y:S02]  /*50d0*/  LOP3.LUT P0, RZ, R45, 0xff, RZ, 0xc0, !PT ;  /* 0x000000ff2dff7812 */ /* 0x000fe4000780c0ff */
[----:B------:R-:W-:Y:S04]  /*50e0*/  PLOP3.LUT P2, PT, PT, PT, UP1, 0x80, 0x8 ;  /* 0x000000000008781c */ /* 0x000fe80003f4f018 */
[----:B------:R-:W-:Y:S07]  /*50f0*/  PLOP3.LUT P2, PT, P2, PT, PT, 0x8, 0x80 ;  /* 0x000000000080781c */ /* 0x000fee000174e170 */
[----:B------:R-:W-:Y:S11]  /*5100*/  @P0 FSETP.EQ.AND P2, PT, R27, RZ, PT ;  /* 0x000000ff1b00020b */ /* 0x000ff60003f42000 */
[----:B------:R-:W-:Y:S02]  /*5110*/  @!UPT UIADD3 URZ, UPT, UPT, URZ, URZ, URZ ;  /* 0x000000fffffff290 */ /* 0x000fe4000fffe0ff */
.L_x_94:
[----:B------:R-:W2:Y:S01]  /*5120*/  SYNCS.PHASECHK.TRANS64.TRYWAIT P0, [UR21+0x130], R4 ;  /* 0x00013004ff0075a7 */ /* 0x000ea20008001115 */
[----:B------:R-:W-:Y:S04]  /*5130*/  ELECT P1, URZ, PT ;  /* 0x0000000000ff782f */ /* 0x000fe80003820000 */
[----:B------:R-:W-:Y:S01]  /*5140*/  PLOP3.LUT P1, PT, P2, P1, PT, 0xf2, 0x2f ;  /* 0x00000000002f781c */ /* 0x000fe20001723e72 */
[----:B------:R-:W-:Y:S01]  /*5150*/  @!UPT UIADD3 URZ, UPT, UPT, URZ, URZ, URZ ;  /* 0x000000fffffff290 */ /* 0x000fe2000fffe0ff */
[----:B--2---:R-:W-:Y:S11]  /*5160*/  @!P0 BRA `(.L_x_95) ;  /* 0x0000004800388947 */ /* 0x004ff60003800000 */
.L_x_208:
[----:B-1----:R-:W-:Y:S01]  /*5170*/  @!P1 IADD3 R2, P0, PT, R12, 0x580, RZ ;  /* 0x000005800c029810 */ /* 0x002fe20007f1e0ff */
[----:B------:R-:W-:Y:S01]  /*5180*/  VOTEU.ALL UP0, P1 ;  /* 0x0000000000ff7886 */ /* 0x000fe20000800000 */
[----:B------:R-:W-:Y:S01]  /*5190*/  UMOV UR6, 0x0 ;  /* 0x0000000000067882 */ /* 0x000fe20000000000 */
[----:B------:R-:W-:Y:S01]  /*51a0*/  UMOV UR7, 0x10000000 ;  /* 0x1000000000077882 */ /* 0x000fe20000000000 */
[----:B------:R-:W-:Y:S01]  /*51b0*/  @!P1 R2UR UR5, R2 ;  /* 0x00000000020592ca */ /* 0x000fe200000e0000 */
[----:B------:R-:W-:Y:S01]  /*51c0*/  @!P1 IMAD.X R0, RZ, RZ, R13, P0 ;  /* 0x000000ffff009224 */ /* 0x000fe200000e060d */
[----:B------:R-:W-:Y:S01]  /*51d0*/  @!UP0 UIADD3 UR32, UPT, UPT, UR21, 0x400, URZ ;  /* 0x0000040015208890 */ /* 0x000fe2000fffe0ff */
[----:B------:R-:W-:Y:S03]  /*51e0*/  VOTEU.ALL UP0, P1 ;  /* 0x0000000000ff7886 */ /* 0x000fe60000800000 */
[----:B------:R-:W-:Y:S01]  /*51f0*/  @!P1 R2UR UR4, R0 ;  /* 0x00000000000492ca */ /* 0x000fe200000e0000 */
[----:B------:R-:W-:Y:S06]  /*5200*/  @!P1 IMAD.MOV.U32 R0, RZ, RZ, 0x1000 ;  /* 0x00001000ff009424 */ /* 0x000fec00078e00ff */
[----:B------:R-:W-:Y:S06]  /*5210*/  IMAD.U32 R6, RZ, RZ, UR5 ;  /* 0x00000005ff067e24 */ /* 0x000fec000f8e00ff */
[----:B------:R-:W-:Y:S01]  /*5220*/  IMAD.U32 R7, RZ, RZ, UR4 ;  /* 0x00000004ff077e24 */ /* 0x000fe2000f8e00ff */
[----:B------:R-:W-:Y:S04]  /*5230*/  @!P1 R2UR UR4, R6 ;  /* 0x00000000060492ca */ /* 0x000fe800000e0000 */
[----:B------:R-:W-:Y:S11]  /*5240*/  @!P1 R2UR UR5, R7 ;  /* 0x00000000070592ca */ /* 0x000ff600000e0000 */
[----:B------:R-:W-:Y:S02]  /*5250*/  @!UPT UIADD3 URZ, UPT, UPT, URZ, URZ, URZ ;  /* 0x000000fffffff290 */ /* 0x000fe4000fffe0ff */
[----:B------:R1:W-:Y:S01]  /*5260*/  @!UP0 UTMALDG.3D [UR32], [UR4], desc[UR6] ;  /* 0x00000620040085b4 */ /* 0x0003e20008011000 */
[----:B------:R1:W-:Y:S01]  /*5270*/  @!P1 SYNCS.ARRIVE.TRANS64.RED.A0TR RZ, [UR21+0x110], R0 ;  /* 0x00011000ffff99a7 */ /* 0x0003e20008300415 */
[----:B------:R-:W-:Y:S01]  /*5280*/  SYNCS.ARRIVE.TRANS64.RED.A1T0 RZ, [UR50], RZ ;  /* 0x000000ffffff79a7 */ /* 0x000fe20008100432 */
[----:B------:R-:W2:Y:S02]  /*5290*/  SYNCS.PHASECHK.TRANS64.TRYWAIT P0, [UR21+0x138], R4 ;  /* 0x00013804ff0075a7 */ /* 0x000ea40008001115 */
[----:B-12---:R-:W-:Y:S05]  /*52a0*/  @!P0 BRA `(.L_x_96) ;  /* 0x0000004800008947 */ /* 0x006fea0003800000 */
.L_x_210:
[----:B------:R-:W-:Y:S01]  /*52b0*/  @!P1 IADD3 R2, P0, PT, R12, 0x580, RZ ;  /* 0x000005800c029810 */ /* 0x000fe20007f1e0ff */
[----:B------:R-:W-:Y:S01]  /*52c0*/  VOTEU.ALL UP0, P1 ;  /* 0x0000000000ff7886 */ /* 0x000fe20000800000 */
[----:B------:R-:W-:Y:S01]  /*52d0*/  UMOV UR6, 0x0 ;  /* 0x0000000000067882 */ /* 0x000fe20000000000 */
[----:B------:R-:W-:Y:S01]  /*52e0*/  UMOV UR7, 0x10000000 ;  /* 0x1000000000077882 */ /* 0x000fe20000000000 */
[----:B------:R-:W-:Y:S01]  /*52f0*/  @!P1 R2UR UR5, R2 ;  /* 0x00000000020592ca */ /* 0x000fe200000e0000 */
[----:B-1----:R-:W-:Y:S01]  /*5300*/  @!P1 IMAD.X R0, RZ, RZ, R13, P0 ;  /* 0x000000ffff009224 */ /* 0x002fe200000e060d */
[----:B------:R-:W-:Y:S02]  /*5310*/  @!UP0 UIADD3 UR26, UPT, UPT, UR34, 0x20, URZ ;  /* 0x00000020221a8890 */ /* 0x000fe4000fffe0ff */
[----:B------:R-:W-:Y:S02]  /*5320*/  @!UP0 UIADD3 UR24, UPT, UPT, UR21, 0x1400, URZ ;  /* 0x0000140015188890 */ /* 0x000fe4000fffe0ff */
[----:B------:R-:W-:Y:S01]  /*5330*/  @!P1 R2UR UR4, R0 ;  /* 0x00000000000492ca */ /* 0x000fe200000e0000 */
[----:B------:R-:W-:Y:S01]  /*5340*/  VOTEU.ALL UP0, P1 ;  /* 0x0000000000ff7886 */ /* 0x000fe20000800000 */
[----:B------:R-:W-:Y:S01]  /*5350*/  @!P1 IMAD.MOV.U32 R0, RZ, RZ, 0x1000 ;  /* 0x00001000ff009424 */ /* 0x000fe200078e00ff */
[----:B------:R-:W-:Y:S01]  /*5360*/  UMOV UR27, UR35 ;  /* 0x00000023001b7c82 */ /* 0x000fe20008000000 */
[----:B------:R-:W-:Y:S03]  /*5370*/  UMOV UR28, UR36 ;  /* 0x00000024001c7c82 */ /* 0x000fe60008000000 */
        /* <DEDUP_REMOVED lines=10> */
.L_x_212:
[----:B------:R-:W-:Y:S01]  /*5420*/  @!P1 IADD3 R2, P0, PT, R12, 0x580, RZ ;  /* 0x000005800c029810 */ /* 0x000fe20007f1e0ff */
[----:B------:R-:W-:Y:S01]  /*5430*/  VOTEU.ALL UP0, P1 ;  /* 0x0000000000ff7886 */ /* 0x000fe20000800000 */
[----:B------:R-:W-:Y:S01]  /*5440*/  UMOV UR6, 0x0 ;  /* 0x0000000000067882 */ /* 0x000fe20000000000 */
[----:B------:R-:W-:Y:S01]  /*5450*/  UMOV UR7, 0x10000000 ;  /* 0x1000000000077882 */ /* 0x000fe20000000000 */
[----:B------:R-:W-:Y:S01]  /*5460*/  @!P1 R2UR UR5, R2 ;  /* 0x00000000020592ca */ /* 0x000fe200000e0000 */
[----:B-1----:R-:W-:Y:S01]  /*5470*/  @!P1 IMAD.X R0, RZ, RZ, R13, P0 ;  /* 0x000000ffff009224 */ /* 0x002fe200000e060d */
[----:B------:R-:W-:Y:S01]  /*5480*/  @!UP0 UIADD3 UR18, UPT, UPT, UR34, 0x40, URZ ;  /* 0x0000004022128890 */ /* 0x000fe2000fffe0ff */
[----:B------:R-:W-:Y:S01]  /*5490*/  VIADD R10, R10, 0x1 ;  /* 0x000000010a0a7836 */ /* 0x000fe20000000000 */
        /* <DEDUP_REMOVED lines=16> */
.L_x_214:
[----:B------:R-:W-:Y:S01]  /*55a0*/  @!P1 IADD3 R2, P0, PT, R12, 0x580, RZ ;  /* 0x000005800c029810 */ /* 0x000fe20007f1e0ff */
[----:B------:R-:W-:Y:S01]  /*55b0*/  VOTEU.ALL UP0, P1 ;  /* 0x0000000000ff7886 */ /* 0x000fe20000800000 */
[----:B------:R-:W-:Y:S01]  /*55c0*/  UMOV UR6, 0x0 ;  /* 0x0000000000067882 */ /* 0x000fe20000000000 */
[----:B------:R-:W-:Y:S01]  /*55d0*/  UMOV UR7, 0x10000000 ;  /* 0x1000000000077882 */ /* 0x000fe20000000000 */
[----:B------:R-:W-:Y:S01]  /*55e0*/  @!P1 R2UR UR5, R2 ;  /* 0x00000000020592ca */ /* 0x000fe200000e0000 */
[----:B-1----:R-:W-:Y:S01]  /*55f0*/  @!P1 IMAD.X R0, RZ, RZ, R13, P0 ;  /* 0x000000ffff009224 */ /* 0x002fe200000e060d */
[----:B------:R-:W-:Y:S01]  /*5600*/  @!UP0 UIADD3 UR10, UPT, UPT, UR34, 0x60, URZ ;  /* 0x00000060220a8890 */ /* 0x000fe2000fffe0ff */
[----:B------:R-:W-:Y:S01]  /*5610*/  R2UR UR18, R47 ;  /* 0x000000002f1272ca */ /* 0x000fe200000e0000 */
[----:B------:R-:W-:Y:S01]  /*5620*/  @!UP0 UIADD3 UR8, UPT, UPT, UR21, 0x3400, URZ ;  /* 0x0000340015088890 */ /* 0x000fe2000fffe0ff */
[----:B------:R-:W-:Y:S01]  /*5630*/  R2UR UR16, R48 ;  /* 0x00000000301072ca */ /* 0x000fe200000e0000 */
[----:B------:R-:W-:Y:S01]  /*5640*/  @!UP0 UIADD3 UR9, UPT, UPT, UR21, 0x128, URZ ;  /* 0x0000012815098890 */ /* 0x000fe2000fffe0ff */
[----:B------:R-:W-:Y:S01]  /*5650*/  @!P1 R2UR UR4, R0 ;  /* 0x00000000000492ca */ /* 0x000fe200000e0000 */
[----:B------:R-:W-:Y:S01]  /*5660*/  VOTEU.ALL UP0, P1 ;  /* 0x0000000000ff7886 */ /* 0x000fe20000800000 */
[----:B------:R-:W-:Y:S01]  /*5670*/  UMOV UR11, UR35 ;  /* 0x00000023000b7c82 */ /* 0x000fe20008000000 */
[----:B------:R-:W-:Y:S01]  /*5680*/  UMOV UR12, UR36 ;  /* 0x00000024000c7c82 */ /* 0x000fe20008000000 */
[C---:B------:R-:W-:Y:S01]  /*5690*/  ISETP.NE.AND P0, PT, R10.reuse, 0x2, PT ;  /* 0x000000020a00780c */ /* 0x040fe20003f05270 */
[----:B------:R-:W-:Y:S01]  /*56a0*/  UMOV UR36, UR29 ;  /* 0x0000001d00247c82 */ /* 0x000fe20008000000 */
[----:B------:R-:W-:Y:S01]  /*56b0*/  IMAD.U32 R4, RZ, RZ, UR5 ;  /* 0x00000005ff047e24 */ /* 0x000fe2000f8e00ff */
[----:B------:R-:W-:Y:S01]  /*56c0*/  LOP3.LUT R11, R11, 0x1, RZ, 0x3c, !PT ;  /* 0x000000010b0b7812 */ /* 0x000fe200078e3cff */
[----:B------:R-:W-:Y:S01]  /*56d0*/  UPLOP3.LUT UP4, UPT, UPT, UPT, UPT, 0x80, 0x8 ;  /* 0x000000000008789c */ /* 0x000fe20003f8f070 */
[----:B------:R-:W-:Y:S01]  /*56e0*/  SEL R0, RZ, 0x1, P0 ;  /* 0x00000001ff007807 */ /* 0x000fe20000000000 */
[----:B------:R-:W-:Y:S01]  /*56f0*/  UIADD3 UR31, UPT, UPT, UR13, UR18, URZ ;  /* 0x000000120d1f7290 */ /* 0x000fe2000fffe0ff */
[----:B------:R-:W-:Y:S01]  /*5700*/  SEL R10, R10, RZ, P0 ;  /* 0x000000ff0a0a7207 */ /* 0x000fe20000000000 */
[----:B------:R-:W-:Y:S01]  /*5710*/  UIADD3 UR30, UPT, UPT, UR14, UR16, URZ ;  /* 0x000000100e1e7290 */ /* 0x000fe2000fffe0ff */
[----:B------:R-:W-:Y:S01]  /*5720*/  IMAD.U32 R5, RZ, RZ, UR4 ;  /* 0x00000004ff057e24 */ /* 0x000fe2000f8e00ff */
[----:B------:R-:W-:Y:S02]  /*5730*/  @!P1 R2UR UR4, R4 ;  /* 0x00000000040492ca */ /* 0x000fe400000e0000 */
[----:B------:R-:W-:Y:S02]  /*5740*/  LOP3.LUT R9, R9, R0, RZ, 0x3c, !PT ;  /* 0x0000000009097212 */ /* 0x000fe400078e3cff */
[----:B------:R-:W-:Y:S11]  /*5750*/  @!P1 R2UR UR5, R5 ;  /* 0x00000000050592ca */ /* 0x000ff600000e0000 */
[----:B------:R-:W-:Y:S02]  /*5760*/  @!UPT UIADD3 URZ, UPT, UPT, URZ, URZ, URZ ;  /* 0x000000fffffff290 */ /* 0x000fe4000fffe0ff */
[----:B------:R1:W-:Y:S01]  /*5770*/  @!UP0 UTMALDG.3D [UR8], [UR4], desc[UR6] ;  /* 0x00000608040085b4 */ /* 0x0003e20008011000 */
[----:B------:R1:W-:Y:S01]  /*5780*/  @!P1 SYNCS.ARRIVE.TRANS64.RED.A0TR RZ, [UR21+0x128], R3 ;  /* 0x00012803ffff99a7 */ /* 0x0003e20008300415 */
[----:B------:R-:W-:Y:S01]  /*5790*/  SYNCS.ARRIVE.TRANS64.RED.A1T0 RZ, [UR43], RZ ;  /* 0x000000ffffff79a7 */ /* 0x000fe2000810042b */
[----:B------:R-:W-:Y:S05]  /*57a0*/  BRA.U UP2, `(.L_x_99) ;  /* 0xfffffff102587547 */ /* 0x000fea000b83ffff */
[----:B------:R-:W-:-:S04]  /*57b0*/  SHF.L.U32 R2, R11, 0x1f, RZ ;  /* 0x0000001f0b027819 */ /* 0x000fc800000006ff */
[----:B------:R-:W2:Y:S02]  /*57c0*/  SYNCS.PHASECHK.TRANS64.TRYWAIT P0, [UR21+0x130], R2 ;  /* 0x00013002ff0075a7 */ /* 0x000ea40008001115 */
[----:B--2---:R-:W-:Y:S05]  /*57d0*/  @!P0 BRA `(.L_x_100) ;  /* 0x0000004000fc8947 */ /* 0x004fea0003800000 */
.L_x_216:
[----:B------:R-:W4:Y:S02]  /*57e0*/  SYNCS.PHASECHK.TRANS64.TRYWAIT P0, [UR21+0x138], R2 ;  /* 0x00013802ff0075a7 */ /* 0x000f240008001115 */
[----:B----4-:R-:W-:Y:S05]  /*57f0*/  @!P0 BRA `(.L_x_101) ;  /* 0x00000044000c8947 */ /* 0x010fea0003800000 */
.L_x_218:
[----:B------:R-:W4:Y:S02]  /*5800*/  SYNCS.PHASECHK.TRANS64.TRYWAIT P0, [UR21+0x140], R2 ;  /* 0x00014002ff0075a7 */ /* 0x000f240008001115 */
[----:B----4-:R-:W-:Y:S05]  /*5810*/  @!P0 BRA `(.L_x_102) ;  /* 0x00000044001c8947 */ /* 0x010fea0003800000 */
.L_x_220:
[----:B--2---:R-:W-:-:S07]  /*5820*/  MOV R0, UR21 ;  /* 0x0000001500007c02 */ /* 0x004fce0008000f00 */
.L_x_103:
[----:B--2---:R-:W-:-:S04]  /*5830*/  SHF.L.U32 R2, R11, 0x1f, RZ ;  /* 0x0000001f0b027819 */ /* 0x004fc800000006ff */
[----:B------:R2:W4:Y:S03]  /*5840*/  SYNCS.PHASECHK.TRANS64.TRYWAIT P0, [R0+URZ+0x148], R2 ;  /* 0x00014802000075a7 */ /* 0x00052600080011ff */
[----:B----4-:R-:W-:Y:S05]  /*5850*/  @!P0 NANOSLEEP.SYNCS 0x989680 ;  /* 0x009896800000895d */ /* 0x010fea0003900000 */
[----:B------:R-:W4:Y:S02]  /*5860*/  @!P0 SYNCS.PHASECHK.TRANS64 P0, [R0+URZ+0x148], R2 ;  /* 0x00014802000085a7 */ /* 0x000f2400080010ff */
[----:B-1-34-:R-:W-:Y:S05]  /*5870*/  @P0 EXIT ;  /* 0x000000000000094d */ /* 0x01afea0003800000 */
[----:B------:R-:W-:Y:S05]  /*5880*/  BRA `(.L_x_103) ;  /* 0xfffffffc00e87947 */ /* 0x000fea000383ffff */
.L_x_88:
[----:B------:R-:W-:-:S06]  /*5890*/  UISETP.GE.AND UP0, UPT, UR18, 0x4, UPT ;  /* 0x000000041200788c */ /* 0x000fcc000bf06270 */
[----:B------:R-:W-:-:S13]  /*58a0*/  PLOP3.LUT P0, PT, PT, PT, UP0, 0x80, 0x8 ;  /* 0x000000000008781c */ /* 0x000fda0003f0f008 */
[----:B-1----:R-:W-:Y:S05]  /*58b0*/  @!P0 EXIT ;  /* 0x000000000000894d */ /* 0x002fea0003800000 */
[----:B------:R-:W1:Y:S08]  /*58c0*/  S2UR UR4, SR_CgaCtaId ;  /* 0x00000000000479c3 */ /* 0x000e700000008800 */
[----:B------:R-:W-:Y:S01]  /*58d0*/  BAR.SYNC.DEFER_BLOCKING 0x6, 0xa0 ;  /* 0x0182800000007b1d */ /* 0x000fe20000010000 */
[C---:B------:R-:W-:Y:S01]  /*58e0*/  IMAD.SHL.U32 R3, R57.reuse, 0x20, RZ ;  /* 0x0000002039037824 */ /* 0x040fe200078e00ff */
[C---:B------:R-:W-:Y:S01]  /*58f0*/  LOP3.LUT P0, RZ, R57.reuse, 0x4, RZ, 0xc0, !PT ;  /* 0x0000000439ff7812 */ /* 0x040fe2000780c0ff */
[C---:B------:R-:W-:Y:S01]  /*5900*/  IMAD.SHL.U32 R2, R57.reuse, 0x10, RZ ;  /* 0x0000001039027824 */ /* 0x040fe200078e00ff */
[----:B------:R-:W-:Y:S01]  /*5910*/  CS2R R52, SRZ ;  /* 0x0000000000347805 */ /* 0x000fe2000001ff00 */
[----:B------:R-:W-:Y:S01]  /*5920*/  IMAD.SHL.U32 R44, R57, 0x4, RZ ;  /* 0x00000004392c7824 */ /* 0x000fe200078e00ff */
[----:B------:R-:W-:-:S02]  /*5930*/  UMOV UR44, 0x400 ;  /* 0x00000400002c7882 */ /* 0x000fc40000000000 */
[----:B------:R-:W2:Y:S01]  /*5940*/  LDC.64 R42, c[0x0][0x8b0] ;  /* 0x00022c00ff2a7b82 */ /* 0x000ea20000000a00 */
[----:B------:R-:W-:Y:S01]  /*5950*/  LOP3.LUT R4, R3, 0xc0, RZ, 0xc0, !PT ;  /* 0x000000c003047812 */ /* 0x000fe200078ec0ff */
[----:B------:R-:W-:Y:S01]  /*5960*/  IMAD.U32 R23, R57, 0x10000, RZ ;  /* 0x0001000039177824 */ /* 0x000fe200078e00ff */
[----:B------:R-:W-:Y:S01]  /*5970*/  LOP3.LUT R2, R2, 0x600, RZ, 0xc0, !PT ;  /* 0x0000060002027812 */ /* 0x000fe200078ec0ff */
[----:B------:R-:W-:Y:S01]  /*5980*/  IMAD.MOV.U32 R56, RZ, RZ, 0x20 ;  /* 0x00000020ff387424 */ /* 0x000fe200078e00ff */
[----:B------:R-:W-:Y:S01]  /*5990*/  LOP3.LUT R44, R4, 0x18, R44, 0xf8, !PT ;  /* 0x00000018042c7812 */ /* 0x000fe200078ef82c */
[----:B------:R-:W-:Y:S01]  /*59a0*/  IMAD.MOV.U32 R55, RZ, RZ, 0x1 ;  /* 0x00000001ff377424 */ /* 0x000fe200078e00ff */
[----:B------:R-:W-:Y:S01]  /*59b0*/  SHF.R.U32.HI R4, RZ, 0x1, R57 ;  /* 0x00000001ff047819 */ /* 0x000fe20000011639 */
[----:B------:R-:W3:Y:S01]  /*59c0*/  LDC.64 R40, c[0x0][0x8a8] ;  /* 0x00022a00ff287b82 */ /* 0x000ee20000000a00 */
[--C-:B------:R-:W-:Y:S01]  /*59d0*/  LOP3.LUT R2, R2, 0x20, R3.reuse, 0xf8, !PT ;  /* 0x0000002002027812 */ /* 0x100fe200078ef803 */
[----:B------:R-:W-:Y:S01]  /*59e0*/  IMAD.MOV.U32 R22, RZ, RZ, RZ ;  /* 0x000000ffff167224 */ /* 0x000fe200078e00ff */
[----:B------:R-:W-:Y:S01]  /*59f0*/  LOP3.LUT R23, R23, 0x600000, RZ, 0xc0, !PT ;  /* 0x0060000017177812 */ /* 0x000fe200078ec0ff */
[----:B------:R-:W-:Y:S01]  /*5a00*/  IMAD.MOV.U32 R54, RZ, RZ, RZ ;  /* 0x000000ffff367224 */ /* 0x000fe200078e00ff */
[----:B------:R-:W-:Y:S01]  /*5a10*/  LOP3.LUT R44, R44, 0x8, R4, 0x78, !PT ;  /* 0x000000082c2c7812 */ /* 0x000fe200078e7804 */
[----:B------:R-:W4:Y:S01]  /*5a20*/  LDCU UR59, c[0x0][0x370] ;  /* 0x00006e00ff3b77ac */ /* 0x000f220008000800 */
[----:B------:R-:W-:-:S02]  /*5a30*/  LOP3.LUT R2, R2, 0x100, R3, 0xf8, !PT ;  /* 0x0000010002027812 */ /* 0x000fc400078ef803 */
[----:B------:R-:W-:Y:S01]  /*5a40*/  LOP3.LUT R57, R57, 0x60, RZ, 0xc0, !PT ;  /* 0x0000006039397812 */ /* 0x000fe200078ec0ff */
[----:B-1----:R-:W-:Y:S01]  /*5a50*/  ULEA UR44, UR4, UR44, 0x18 ;  /* 0x0000002c042c7291 */ /* 0x002fe2000f8ec0ff */
[----:B------:R-:W-:Y:S01]  /*5a60*/  LOP3.LUT R44, R2, R44, RZ, 0xfc, !PT ;  /* 0x0000002c022c7212 */ /* 0x000fe200078efcff */
[----:B------:R-:W1:Y:S01]  /*5a70*/  LDCU UR43, c[0x0][0xb0c] ;  /* 0x00016180ff2b77ac */ /* 0x000e620008000800 */
[----:B------:R-:W-:Y:S01]  /*5a80*/  SEL R56, R56, 0xffffffe0, !P0 ;  /* 0xffffffe038387807 */ /* 0x000fe20004000000 */
[----:B------:R-:W-:Y:S01]  /*5a90*/  UIADD3 UR4, UPT, UPT, UR44, 0x400, URZ ;  /* 0x000004002c047890 */ /* 0x000fe2000fffe0ff */
[----:B------:R-:W1:Y:S04]  /*5aa0*/  LDCU UR39, c[0x0][0xb30] ;  /* 0x00016600ff2777ac */ /* 0x000e680008000800 */
[----:B------:R-:W4:Y:S01]  /*5ab0*/  LDS R0, [UR44+0x210] ;  /* 0x0002102cff007984 */ /* 0x000f220008000800 */
[----:B------:R-:W-:Y:S01]  /*5ac0*/  IMAD.U32 R50, RZ, RZ, UR4 ;  /* 0x00000004ff327e24 */ /* 0x000fe2000f8e00ff */
[----:B------:R-:W1:Y:S01]  /*5ad0*/  LDCU.64 UR56, c[0x0][0x888] ;  /* 0x00011100ff3877ac */ /* 0x000e620008000a00 */
[----:B------:R-:W1:Y:S01]  /*5ae0*/  LDCU.64 UR40, c[0x0][0xb28] ;  /* 0x00016500ff2877ac */ /* 0x000e620008000a00 */
[----:B------:R-:W1:Y:S01]  /*5af0*/  LDCU.64 UR62, c[0x0][0x890] ;  /* 0x00011200ff3e77ac */ /* 0x000e620008000a00 */
[----:B------:R-:W1:Y:S01]  /*5b00*/  LDCU.128 UR52, c[0x0][0xb10] ;  /* 0x00016200ff3477ac */ /* 0x000e620008000c00 */
[----:B------:R-:W1:Y:S01]  /*5b10*/  LDCU UR58, c[0x0][0x374] ;  /* 0x00006e80ff3a77ac */ /* 0x000e620008000800 */
[----:B------:R-:W-:Y:S01]  /*5b20*/  UMOV UR47, URZ ;  /* 0x000000ff002f7c82 */ /* 0x000fe20008000000 */
[----:B------:R-:W-:Y:S01]  /*5b30*/  UMOV UR46, URZ ;  /* 0x000000ff002e7c82 */ /* 0x000fe20008000000 */
[----:B-1234-:R-:W-:-:S07]  /*5b40*/  IMAD.IADD R23, R0, 0x1, R23 ;  /* 0x0000000100177824 */ /* 0x01efce00078e0217 */
.L_x_147:
[C---:B------:R-:W-:Y:S02]  /*5b50*/  LEA R3, R52.reuse, UR44, 0x3 ;  /* 0x0000002c34037c11 */ /* 0x040fe4000f8e18ff */
[----:B------:R-:W-:Y:S02]  /*5b60*/  SHF.L.U32 R0, R53, 0x1f, RZ ;  /* 0x0000001f35007819 */ /* 0x000fe400000006ff */
[----:B-1----:R-:W-:Y:S02]  /*5b70*/  LEA R4, R52, UR44, 0x4 ;  /* 0x0000002c34047c11 */ /* 0x002fe4000f8e20ff */
[----:B------:R-:W1:Y:S02]  /*5b80*/  SYNCS.PHASECHK.TRANS64.TRYWAIT P0, [R3+URZ+0x160], R0 ;  /* 0x00016000030075a7 */ /* 0x000e6400080011ff */
[----:B-12---:R-:W-:Y:S05]  /*5b90*/  @!P0 BRA `(.L_x_104) ;  /* 0x0000004000548947 */ /* 0x006fea0003800000 */
.L_x_221:
[----:B------:R-:W2:Y:S01]  /*5ba0*/  LDS.128 R4, [R4+0x1f0] ;  /* 0x0001f00004047984 */ /* 0x000ea20000000c00 */
[----:B------:R-:W-:Y:S01]  /*5bb0*/  UISETP.GE.AND UP0, UPT, UR42, 0x1, UPT ;  /* 0x000000012a00788c */ /* 0x000fe2000bf06270 */
[----:B------:R-:W-:Y:S01]  /*5bc0*/  @!PT LDS RZ, [RZ] ;  /* 0x00000000fffff984 */ /* 0x000fe20000000800 */
[----:B------:R-:W-:Y:S01]  /*5bd0*/  @!PT LDS RZ, [RZ] ;  /* 0x00000000fffff984 */ /* 0x000fe20000000800 */
[----:B------:R-:W-:Y:S01]  /*5be0*/  @!PT LDS RZ, [RZ] ;  /* 0x00000000fffff984 */ /* 0x000fe20000000800 */
[----:B------:R-:W-:Y:S01]  /*5bf0*/  @!PT LDS RZ, [RZ] ;  /* 0x00000000fffff984 */ /* 0x000fe20000000800 */
[----:B------:R3:W-:Y:S06]  /*5c00*/  MEMBAR.ALL.CTA ;  /* 0x0000000000007992 */ /* 0x0007ec0000008000 */
[----:B---3--:R-:W3:Y:S01]  /*5c10*/  FENCE.VIEW.ASYNC.S ;  /* 0x00000000000073c6 */ /* 0x008ee20000000000 */
[----:B--2---:R-:W-:Y:S11]  /*5c20*/  LOP3.LUT P0, RZ, R6, 0x1, RZ, 0xc0, !PT ;  /* 0x0000000106ff7812 */ /* 0x004ff6000780c0ff */
[----:B------:R-:W-:Y:S02]  /*5c30*/  @!UPT UIADD3 URZ, UPT, UPT, URZ, URZ, URZ ;  /* 0x000000fffffff290 */ /* 0x000fe4000fffe0ff */
[----:B---3--:R-:W-:Y:S01]  /*5c40*/  VOTEU.ANY UP1, P0 ;  /* 0x0000000000ff7886 */ /* 0x008fe20000020100 */
[----:B------:R-:W-:Y:S01]  /*5c50*/  PLOP3.LUT P0, PT, PT, PT, UP1, 0x80, 0x8 ;  /* 0x000000000008781c */ /* 0x000fe20003f0f018 */
[----:B------:R-:W-:Y:S11]  /*5c60*/  UP2UR UR61, UPR, URZ, 0x2 ;  /* 0x00000002ff3d7883 */ /* 0x000ff60008000000 */
[----:B------:R-:W-:Y:S01]  /*5c70*/  @!UPT UIADD3 URZ, UPT, UPT, URZ, URZ, URZ ;  /* 0x000000fffffff290 */ /* 0x000fe2000fffe0ff */
        /* <DEDUP_REMOVED lines=13> */
[----:B------:R-:W2:Y:S01]  /*5d50*/  LDCU UR12, c[0x0][0xb20] ;  /* 0x00016400ff0c77ac */ /* 0x000ea20008000800 */
[----:B------:R-:W-:Y:S02]  /*5d60*/  UIMAD.WIDE.U32 UR4, UR58, UR55, URZ ;  /* 0x000000373a0472a5 */ /* 0x000fe4000f8e00ff */
[----:B------:R-:W-:Y:S02]  /*5d70*/  UIMAD.WIDE.U32 UR6, UR59, UR52, URZ ;  /* 0x000000343b0672a5 */ /* 0x000fe4000f8e00ff */
[----:B------:R-:W-:Y:S02]  /*5d80*/  UISETP.NE.AND UP0, UPT, UR54, 0x1, UPT ;  /* 0x000000013600788c */ /* 0x000fe4000bf05270 */
[----:B------:R-:W-:Y:S02]  /*5d90*/  UIMAD.WIDE.U32 UR8, UR37, UR55, URZ ;  /* 0x00000037250872a5 */ /* 0x000fe4000f8e00ff */
[----:B------:R-:W-:Y:S02]  /*5da0*/  UIMAD.WIDE.U32 UR10, UR38, UR52, URZ ;  /* 0x00000034260a72a5 */ /* 0x000fe4000f8e00ff */
[----:B------:R-:W-:Y:S02]  /*5db0*/  UISETP.NE.AND UP1, UPT, UR43, 0x1, UPT ;  /* 0x000000012b00788c */ /* 0x000fe4000bf25270 */
[----:B------:R-:W-:Y:S01]  /*5dc0*/  UISETP.NE.AND UP2, UPT, UR42, 0x1, UPT ;  /* 0x000000012a00788c */ /* 0x000fe2000bf45270 */
[----:B------:R-:W-:Y:S02]  /*5dd0*/  UMOV UR4, UR5 ;  /* 0x0000000500047c82 */ /* 0x000fe40008000000 */
[----:B--2---:R-:W-:Y:S03]  /*5de0*/  USHF.R.U32.HI UR5, URZ, UR12, UR4 ;  /* 0x0000000cff057299 */ /* 0x004fe60008011604 */
[----:B------:R-:W-:Y:S02]  /*5df0*/  UMOV UR4, UR7 ;  /* 0x0000000700047c82 */ /* 0x000fe40008000000 */
[----:B------:R-:W-:Y:S02]  /*5e00*/  USHF.R.U32.HI UR7, URZ, UR53, UR4 ;  /* 0x00000035ff077299 */ /* 0x000fe40008011604 */
[----:B------:R-:W-:Y:S02]  /*5e10*/  USEL UR4, UR58, UR5, !UP0 ;  /* 0x000000053a047287 */ /* 0x000fe4000c000000 */
[----:B------:R-:W-:Y:S01]  /*5e20*/  USEL UR7, UR59, UR7, !UP1 ;  /* 0x000000073b077287 */ /* 0x000fe2000c800000 */
[----:B------:R-:W-:Y:S01]  /*5e30*/  UMOV UR5, UR9 ;  /* 0x0000000900057c82 */ /* 0x000fe20008000000 */
[----:B------:R-:W-:Y:S02]  /*5e40*/  UIMAD.WIDE.U32 UR8, UR4, UR40, URZ ;  /* 0x00000028040872a5 */ /* 0x000fe4000f8e00ff */
[----:B------:R-:W-:Y:S03]  /*5e50*/  USHF.R.U32.HI UR6, URZ, UR12, UR5 ;  /* 0x0000000cff067299 */ /* 0x000fe60008011605 */
[----:B------:R-:W-:Y:S01]  /*5e60*/  UMOV UR5, UR11 ;  /* 0x0000000b00057c82 */ /* 0x000fe20008000000 */
[----:B------:R-:W-:Y:S02]  /*5e70*/  UIMAD.WIDE.U32 UR10, UR7, UR40, URZ ;  /* 0x00000028070a72a5 */ /* 0x000fe4000f8e00ff */
[----:B------:R-:W-:Y:S02]  /*5e80*/  USHF.R.U32.HI UR12, URZ, UR53, UR5 ;  /* 0x00000035ff0c7299 */ /* 0x000fe40008011605 */
[----:B------:R-:W-:Y:S01]  /*5e90*/  USEL UR6, UR37, UR6, !UP0 ;  /* 0x0000000625067287 */ /* 0x000fe2000c000000 */
[----:B------:R-:W-:Y:S02]  /*5ea0*/  UMOV UR5, UR9 ;  /* 0x0000000900057c82 */ /* 0x000fe40008000000 */
[----:B------:R-:W-:Y:S01]  /*5eb0*/  UMOV UR10, UR11 ;  /* 0x0000000b000a7c82 */ /* 0x000fe20008000000 */
[----:B------:R-:W-:Y:S02]  /*5ec0*/  @UP2 USHF.R.U32.HI UR4, URZ, UR41, UR5 ;  /* 0x00000029ff042299 */ /* 0x000fe40008011605 */
[----:B------:R-:W-:Y:S02]  /*5ed0*/  @UP2 USHF.R.U32.HI UR7, URZ, UR41, UR10 ;  /* 0x00000029ff072299 */ /* 0x000fe4000801160a */
[----:B------:R-:W-:Y:S02]  /*5ee0*/  UIMAD UR4, UR42, UR4, URZ ;  /* 0x000000042a0472a4 */ /* 0x000fe4000f8e02ff */
[----:B------:R-:W-:Y:S02]  /*5ef0*/  UIMAD.WIDE.U32 UR10, UR6, UR40, URZ ;  /* 0x00000028060a72a5 */ /* 0x000fe4000f8e00ff */
[----:B------:R-:W-:Y:S02]  /*5f00*/  USEL UR5, UR38, UR12, !UP1 ;  /* 0x0000000c26057287 */ /* 0x000fe4000c800000 */
[----:B------:R-:W-:Y:S02]  /*5f10*/  UIMAD UR8, UR42, UR7, URZ ;  /* 0x000000072a0872a4 */ /* 0x000fe4000f8e02ff */
[----:B------:R-:W-:Y:S03]  /*5f20*/  UISETP.GE.AND UP0, UPT, UR6, UR4, UPT ;  /* 0x000000040600728c */ /* 0x000fe6000bf06270 */
[----:B------:R-:W-:Y:S01]  /*5f30*/  UMOV UR4, UR11 ;  /* 0x0000000b00047c82 */ /* 0x000fe20008000000 */
[----:B------:R-:W-:Y:S02]  /*5f40*/  UISETP.GE.OR UP0, UPT, UR5, UR8, UP0 ;  /* 0x000000080500728c */ /* 0x000fe40008706670 */
[----:B------:R-:W-:Y:S02]  /*5f50*/  USHF.R.U32.HI UR4, URZ, UR41, UR4 ;  /* 0x00000029ff047299 */ /* 0x000fe40008011604 */
[----:B------:R-:W-:Y:S02]  /*5f60*/  UIMAD.WIDE.U32 UR8, UR5, UR40, URZ ;  /* 0x00000028050872a5 */ /* 0x000fe4000f8e00ff */
[----:B------:R-:W-:Y:S02]  /*5f70*/  USEL UR11, UR6, UR4, !UP2 ;  /* 0x00000004060b7287 */ /* 0x000fe4000d000000 */
[----:B------:R-:W-:Y:S02]  /*5f80*/  UIADD3 UR8, UPT, UPT, -UR5, URZ, URZ ;  /* 0x000000ff05087290 */ /* 0x000fe4000fffe1ff */
[----:B------:R-:W-:Y:S01]  /*5f90*/  UIADD3 UR10, UPT, UPT, -UR11, URZ, URZ ;  /* 0x000000ff0b0a7290 */ /* 0x000fe2000fffe1ff */
[----:B------:R-:W-:Y:S01]  /*5fa0*/  @!UP0 UMOV UR4, UR9 ;  /* 0x0000000900048c82 */ /* 0x000fe20008000000 */
[----:B------:R-:W-:Y:S02]  /*5fb0*/  UIADD3 UR9, UPT, UPT, -UR6, URZ, URZ ;  /* 0x000000ff06097290 */ /* 0x000fe4000fffe1ff */
[----:B------:R-:W-:Y:S02]  /*5fc0*/  @!UP0 USHF.R.U32.HI UR4, URZ, UR41, UR4 ;  /* 0x00000029ff048299 */ /* 0x000fe40008011604 */
[----:B------:R-:W-:Y:S02]  /*5fd0*/  UIMAD UR10, UR42, UR10, UR6 ;  /* 0x0000000a2a0a72a4 */ /* 0x000fe4000f8e0206 */
[----:B------:R-:W-:Y:S04]  /*5fe0*/  @!UP0 USEL UR4, UR5, UR4, !UP2 ;  /* 0x0000000405048287 */ /* 0x000fe8000d000000 */
[----:B------:R-:W-:Y:S02]  /*5ff0*/  @!UP0 UIMAD UR10, UR7, UR10, UR4 ;  /* 0x0000000a070a82a4 */ /* 0x000fe4000f8e0204 */
[----:B------:R-:W-:Y:S02]  /*6000*/  @!UP0 UIADD3 UR11, UPT, UPT, UR11, -UR4, URZ ;  /* 0x800000040b0b8290 */ /* 0x000fe4000fffe0ff */
[----:B------:R-:W-:Y:S02]  /*6010*/  UIMAD UR7, UR43, UR8, UR38 ;  /* 0x000000082b0772a4 */ /* 0x000fe4000f8e0226 */
[----:B------:R-:W-:Y:S02]  /*6020*/  @!UP0 UIMAD UR6, UR11, UR42, UR5 ;  /* 0x0000002a0b0682a4 */ /* 0x000fe4000f8e0205 */
[----:B------:R-:W-:Y:S01]  /*6030*/  UIMAD UR4, UR54, UR9, UR37 ;  /* 0x00000009360472a4 */ /* 0x000fe2000f8e0225 */
[----:B------:R-:W-:Y:S02]  /*6040*/  @!UP0 UMOV UR5, UR10 ;  /* 0x0000000a00058c82 */ /* 0x000fe40008000000 */
[----:B------:R-:W-:Y:S02]  /*6050*/  UIMAD UR38, UR5, UR43, UR7 ;  /* 0x0000002b052672a4 */ /* 0x000fe4000f8e0207 */
[----:B------:R-:W-:Y:S11]  /*6060*/  UIMAD UR37, UR6, UR54, UR4 ;  /* 0x00000036062572a4 */ /* 0x000ff6000f8e0204 */
[----:B------:R-:W-:Y:S01]  /*6070*/  @!UPT UIADD3 URZ, UPT, UPT, URZ, URZ, URZ ;  /* 0x000000fffffff290 */ /* 0x000fe2000fffe0ff */
.L_x_105:
[----:B------:R-:W-:Y:S01]  /*6080*/  UISETP.NE.AND UP0, UPT, UR39, 0x1, UPT ;  /* 0x000000012700788c */ /* 0x000fe2000bf05270 */
[----:B------:R-:W-:Y:S01]  /*6090*/  LOP3.LUT P0, RZ, R50, 0x1b0, RZ, 0xc0, !PT ;  /* 0x000001b032ff7812 */ /* 0x000fe2000780c0ff */
[----:B------:R-:W-:Y:S01]  /*60a0*/  USHF.L.U32 UR50, UR30, 0x6, URZ ;  /* 0x000000061e327899 */ /* 0x000fe200080006ff */
[----:B------:R-:W-:Y:S01]  /*60b0*/  BSSY.RECONVERGENT B6, `(.L_x_106) ;  /* 0x0000034000067945 */ /* 0x000fe20003800200 */
[----:B------:R-:W-:Y:S01]  /*60c0*/  USHF.L.U32 UR49, UR31, 0x7, URZ ;  /* 0x000000071f317899 */ /* 0x000fe200080006ff */
[----:B------:R-:W-:Y:S06]  /*60d0*/  IADD3 R52, PT, PT, R52, 0x1, RZ ;  /* 0x0000000134347810 */ /* 0x000fec0007ffe0ff */
[----:B------:R-:W2:Y:S01]  /*60e0*/  @!UP0 LDCU.128 UR12, c[0x0][0xb10] ;  /* 0x00016200ff0c87ac */ /* 0x000ea20008000c00 */
[----:B------:R-:W3:Y:S01]  /*60f0*/  @!UP0 LDCU UR5, c[0x0][0xb0c] ;  /* 0x00016180ff0587ac */ /* 0x000ee20008000800 */
[----:B------:R-:W4:Y:S01]  /*6100*/  @!UP0 LDCU UR10, c[0x0][0xb20] ;  /* 0x00016400ff0a87ac */ /* 0x000f220008000800 */
[----:B--2---:R-:W-:Y:S02]  /*6110*/  UIMAD.WIDE.U32 UR8, UR38, UR12, URZ ;  /* 0x0000000c260872a5 */ /* 0x004fe4000f8e00ff */
[----:B------:R-:W-:Y:S02]  /*6120*/  UIMAD.WIDE.U32 UR6, UR37, UR15, URZ ;  /* 0x0000000f250672a5 */ /* 0x000fe4000f8e00ff */
[----:B------:R-:W-:Y:S03]  /*6130*/  @!UP0 UISETP.NE.AND UP1, UPT, UR14, 0x1, UPT ;  /* 0x000000010e00888c */ /* 0x000fe6000bf25270 */
[----:B------:R-:W-:Y:S01]  /*6140*/  @!UP0 UMOV UR4, UR9 ;  /* 0x0000000900048c82 */ /* 0x000fe20008000000 */
[----:B---3--:R-:W-:Y:S02]  /*6150*/  @!UP0 UISETP.NE.AND UP2, UPT, UR5, 0x1, UPT ;  /* 0x000000010500888c */ /* 0x008fe4000bf45270 */
[----:B------:R-:W-:Y:S01]  /*6160*/  @!UP0 USHF.R.U32.HI UR4, URZ, UR13, UR4 ;  /* 0x0000000dff048299 */ /* 0x000fe20008011604 */
[----:B------:R-:W-:Y:S02]  /*6170*/  @!UP0 UMOV UR6, UR7 ;  /* 0x0000000700068c82 */ /* 0x000fe40008000000 */
[----:B----4-:R-:W-:Y:S02]  /*6180*/  @!UP0 USHF.R.U32.HI UR6, URZ, UR10, UR6 ;  /* 0x0000000aff068299 */ /* 0x010fe40008011606 */
[----:B------:R-:W-:Y:S02]  /*6190*/  @!UP0 USEL UR7, UR38, UR4, !UP2 ;  /* 0x0000000426078287 */ /* 0x000fe4000d000000 */
[----:B------:R-:W-:Y:S04]  /*61a0*/  @!UP0 USEL UR6, UR37, UR6, !UP1 ;  /* 0x0000000625068287 */ /* 0x000fe8000c800000 */
[----:B------:R-:W-:Y:S02]  /*61b0*/  @!UP0 UIADD3 UR4, UPT, UPT, -UR7, UR6, URZ ;  /* 0x0000000607048290 */ /* 0x000fe4000fffe1ff */
[----:B------:R-:W-:Y:S02]  /*61c0*/  @!UP0 UIADD3 UR6, UPT, UPT, UR7, -UR6, URZ ;  /* 0x8000000607068290 */ /* 0x000fe4000fffe0ff */
[----:B------:R-:W-:Y:S02]  /*61d0*/  @!UP0 UIMAD UR38, UR4, UR5, UR38 ;  /* 0x00000005042682a4 */ /* 0x000fe4000f8e0226 */
[----:B------:R-:W-:Y:S01]  /*61e0*/  @!UP0 UIMAD UR37, UR6, UR14, UR37 ;  /* 0x0000000e062582a4 */ /* 0x000fe2000f8e0225 */
[----:B------:R-:W-:Y:S11]  /*61f0*/  @!P0 BRA `(.L_x_107) ;  /* 0x00000000007c8947 */ /* 0x000ff60003800000 */
[----:B------:R-:W2:Y:S01]  /*6200*/  LDCU.64 UR8, c[0x4][0x80] ;  /* 0x01001000ff0877ac */ /* 0x000ea20008000a00 */
[----:B------:R-:W-:Y:S01]  /*6210*/  MOV R2, 0x0 ;  /* 0x0000000000027802 */ /* 0x000fe20000000f00 */
[----:B------:R-:W-:Y:S02]  /*6220*/  HFMA2 R12, -RZ, RZ, 0, 5.9604644775390625e-08 ;  /* 0x00000001ff0c7431 */ /* 0x000fe400000001ff */
[----:B------:R-:W-:Y:S01]  /*6230*/  IMAD.MOV.U32 R8, RZ, RZ, 0x70 ;  /* 0x00000070ff087424 */ /* 0x000fe200078e00ff */
[----:B------:R3:W4:Y:S01]  /*6240*/  LDC.64 R14, c[0x4][R2] ;  /* 0x01000000020e7b82 */ /* 0x0007220000000a00 */
[----:B------:R-:W1:Y:S01]  /*6250*/  LDCU.64 UR6, c[0x4][0x88] ;  /* 0x01001100ff0677ac */ /* 0x000e620008000a00 */
[----:B------:R-:W-:Y:S01]  /*6260*/  IMAD.MOV.U32 R13, RZ, RZ, RZ ;  /* 0x000000ffff0d7224 */ /* 0x000fe200078e00ff */
[----:B------:R-:W1:Y:S01]  /*6270*/  LDCU.64 UR4, c[0x4][0x8] ;  /* 0x01000100ff0477ac */ /* 0x000e620008000a00 */
[----:B--2---:R-:W-:Y:S01]  /*6280*/  MOV R5, UR9 ;  /* 0x0000000900057c02 */ /* 0x004fe20008000f00 */
[----:B------:R-:W-:Y:S01]  /*6290*/  IMAD.U32 R4, RZ, RZ, UR8 ;  /* 0x00000008ff047e24 */ /* 0x000fe2000f8e00ff */
[----:B-1----:R-:W-:Y:S01]  /*62a0*/  MOV R7, UR7 ;  /* 0x0000000700077c02 */ /* 0x002fe20008000f00 */
[----:B------:R-:W-:Y:S01]  /*62b0*/  IMAD.U32 R6, RZ, RZ, UR6 ;  /* 0x00000006ff067e24 */ /* 0x000fe2000f8e00ff */
[----:B------:R-:W-:Y:S01]  /*62c0*/  MOV R11, UR5 ;  /* 0x00000005000b7c02 */ /* 0x000fe20008000f00 */
[----:B------:R-:W-:Y:S02]  /*62d0*/  IMAD.U32 R10, RZ, RZ, UR4 ;  /* 0x00000004ff0a7e24 */ /* 0x000fe4000f8e00ff */
[----:B------:R-:W-:Y:S07]  /*62e0*/  LEPC R20, `(.L_x_108) ;  /* 0x000000001014794e */ /* 0x000fee0000000000 */
[----:B---345:R-:W-:Y:S05]  /*62f0*/  CALL.ABS.NOINC R14 ;  /* 0x000000000e007343 */ /* 0x038fea0003c00000 */
.L_x_108:
[----:B------:R-:W1:Y:S01]  /*6300*/  LDCU.64 UR8, c[0x4][0x80] ;  /* 0x01001000ff0877ac */ /* 0x000e620008000a00 */
[----:B------:R-:W2:Y:S01]  /*6310*/  LDC.64 R2, c[0x4][R2] ;  /* 0x0100000002027b82 */ /* 0x000ea20000000a00 */
[----:B------:R-:W-:Y:S02]  /*6320*/  HFMA2 R12, -RZ, RZ, 0, 5.9604644775390625e-08 ;  /* 0x00000001ff0c7431 */ /* 0x000fe400000001ff */
[----:B------:R-:W-:Y:S02]  /*6330*/  IMAD.MOV.U32 R8, RZ, RZ, 0x70 ;  /* 0x00000070ff087424 */ /* 0x000fe400078e00ff */
[----:B------:R-:W-:Y:S01]  /*6340*/  IMAD.MOV.U32 R13, RZ, RZ, RZ ;  /* 0x000000ffff0d7224 */ /* 0x000fe200078e00ff */
[----:B------:R-:W3:Y:S01]  /*6350*/  LDCU.64 UR6, c[0x4][0x88] ;  /* 0x01001100ff0677ac */ /* 0x000ee20008000a00 */
[----:B------:R-:W4:Y:S01]  /*6360*/  LDCU.64 UR4, c[0x4][0x8] ;  /* 0x01000100ff0477ac */ /* 0x000f220008000a00 */
[----:B-1----:R-:W-:Y:S02]  /*6370*/  MOV R4, UR8 ;  /* 0x0000000800047c02 */ /* 0x002fe40008000f00 */
[----:B------:R-:W-:Y:S02]  /*6380*/  MOV R5, UR9 ;  /* 0x0000000900057c02 */ /* 0x000fe40008000f00 */
[----:B---3--:R-:W-:Y:S01]  /*6390*/  MOV R7, UR7 ;  /* 0x0000000700077c02 */ /* 0x008fe20008000f00 */
[----:B------:R-:W-:Y:S01]  /*63a0*/  IMAD.U32 R6, RZ, RZ, UR6 ;  /* 0x00000006ff067e24 */ /* 0x000fe2000f8e00ff */
[----:B----4-:R-:W-:Y:S01]  /*63b0*/  MOV R11, UR5 ;  /* 0x00000005000b7c02 */ /* 0x010fe20008000f00 */
[----:B------:R-:W-:Y:S02]  /*63c0*/  IMAD.U32 R10, RZ, RZ, UR4 ;  /* 0x00000004ff0a7e24 */ /* 0x000fe4000f8e00ff */
[----:B------:R-:W-:Y:S07]  /*63d0*/  LEPC R20, `(.L_x_107) ;  /* 0x000000001014794e */ /* 0x000fee0000000000 */
[----:B--2---:R-:W-:Y:S05]  /*63e0*/  CALL.ABS.NOINC R2 ;  /* 0x0000000002007343 */ /* 0x004fea0003c00000 */
.L_x_107:
[----:B------:R-:W-:Y:S05]  /*63f0*/  BSYNC.RECONVERGENT B6 ;  /* 0x0000000000067941 */ /* 0x000fea0003800200 */
.L_x_106:
[----:B------:R-:W-:Y:S01]  /*6400*/  R2UR UR4, R49 ;  /* 0x00000000310472ca */ /* 0x000fe200000e0000 */
[----:B------:R-:W-:Y:S01]  /*6410*/  UISETP.NE.U32.AND UP0, UPT, UR62, URZ, UPT ;  /* 0x000000ff3e00728c */ /* 0x000fe2000bf05070 */
[----:B------:R-:W-:Y:S02]  /*6420*/  ISETP.NE.U32.AND P4, PT, R42, RZ, PT ;  /* 0x000000ff2a00720c */ /* 0x000fe40003f85070 */
[----:B------:R-:W-:Y:S01]  /*6430*/  ISETP.NE.U32.AND P2, PT, RZ, UR56, PT ;  /* 0x00000038ff007c0c */ /* 0x000fe2000bf45070 */
[----:B------:R-:W-:Y:S01]  /*6440*/  UISETP.NE.AND.EX UP1, UPT, UR63, URZ, UPT, UP0 ;  /* 0x000000ff3f00728c */ /* 0x000fe2000bf25300 */
[----:B------:R-:W-:Y:S01]  /*6450*/  ISETP.NE.AND.EX P4, PT, R43, RZ, PT, P4 ;  /* 0x000000ff2b00720c */ /* 0x000fe20003f85340 */
[----:B------:R-:W-:Y:S01]  /*6460*/  UPLOP3.LUT UP0, UPT, UPT, UPT, UPT, 0x40, 0x4 ;  /* 0x000000000004789c */ /* 0x000fe20003f0e870 */
[----:B------:R-:W-:Y:S05]  /*6470*/  ISETP.NE.AND.EX P2, PT, RZ, UR57, PT, P2 ;  /* 0x00000039ff007c0c */ /* 0x000fea000bf45320 */
[----:B------:R-:W-:Y:S06]  /*6480*/  UISETP.NE.AND UP2, UPT, UR4, URZ, UPT ;  /* 0x000000ff0400728c */ /* 0x000fec000bf45270 */
[----:B------:R-:W-:Y:S05]  /*6490*/  PLOP3.LUT P1, PT, PT, PT, UP2, 0x80, 0x8 ;  /* 0x000000000008781c */ /* 0x000fea0003f2f028 */
[----:B------:R-:W-:Y:S06]  /*64a0*/  @UP2 UPLOP3.LUT UP0, UPT, UPT, UPT, UP1, 0x80, 0x8 ;  /* 0x000000000008289c */ /* 0x000fec0003f0f010 */
[----:B------:R-:W-:Y:S01]  /*64b0*/  PLOP3.LUT P0, PT, PT, PT, UP0, 0x80, 0x8 ;  /* 0x000000000008781c */ /* 0x000fe20003f0f008 */
[----:B------:R-:W-:Y:S01]  /*64c0*/  @!UPT UIADD3 URZ, UPT, UPT, URZ, URZ, URZ ;  /* 0x000000fffffff290 */ /* 0x000fe2000fffe0ff */
[----:B------:R-:W-:Y:S11]  /*64d0*/  BRA.U !UP1, `(.L_x_109) ;  /* 0x00000001093c7547 */ /* 0x000ff6000b800000 */
[----:B------:R-:W-:Y:S01]  /*64e0*/  UISETP.NE.U32.AND UP0, UPT, UR56, URZ, UPT ;  /* 0x000000ff3800728c */ /* 0x000fe2000bf05070 */
[----:B-1----:R-:W-:Y:S01]  /*64f0*/  HFMA2 R0, -RZ, RZ, 0, 5.9604644775390625e-08 ;  /* 0x00000001ff007431 */ /* 0x002fe200000001ff */
[----:B------:R-:W1:Y:S01]  /*6500*/  LDCU.64 UR8, c[0x0][0x358] ;  /* 0x00006b00ff0877ac */ /* 0x000e620008000a00 */
[----:B------:R-:W-:Y:S01]  /*6510*/  IMAD.MOV.U32 R45, RZ, RZ, 0x1 ;  /* 0x00000001ff2d7424 */ /* 0x000fe200078e00ff */
[----:B------:R-:W-:Y:S06]  /*6520*/  UISETP.NE.AND.EX UP0, UPT, UR57, URZ, UPT, UP0 ;  /* 0x000000ff3900728c */ /* 0x000fec000bf05300 */
        /* <DEDUP_REMOVED lines=9> */
[----:B--23--:R-:W-:Y:S02]  /*65c0*/  @!P3 IMAD.U32 R27, RZ, RZ, UR4 ;  /* 0x00000004ff1bbe24 */ /* 0x00cfe4000f8e00ff */
.L_x_109:
[----:B------:R-:W-:Y:S05]  /*65d0*/  @!P4 BRA `(.L_x_110) ;  /* 0x000000000024c947 */ /* 0x000fea0003800000 */
[----:B------:R-:W-:Y:S01]  /*65e0*/  ISETP.NE.U32.AND P3, PT, R40, RZ, PT ;  /* 0x000000ff2800720c */ /* 0x000fe20003f65070 */
[----:B------:R-:W2:Y:S03]  /*65f0*/  LDCU.64 UR4, c[0x0][0x358] ;  /* 0x00006b00ff0477ac */ /* 0x000ea60008000a00 */
[----:B------:R-:W-:Y:S11]  /*6600*/  ISETP.NE.AND.EX P3, PT, R41, RZ, PT, P3 ;  /* 0x000000ff2900720c */ /* 0x000ff60003f65330 */
[----:B------:R-:W-:Y:S02]  /*6610*/  @!UPT UIADD3 URZ, UPT, UPT, URZ, URZ, URZ ;  /* 0x000000fffffff290 */ /* 0x000fe4000fffe0ff */
[----:B------:R-:W3:Y:S01]  /*6620*/  @P3 LDC.64 R2, c[0x0][0x8a8] ;  /* 0x00022a00ff023b82 */ /* 0x000ee20000000a00 */
[----:B-1----:R-:W-:Y:S04]  /*6630*/  @P3 IMAD R0, R42, UR36, RZ ;  /* 0x000000242a003c24 */ /* 0x002fe8000f8e02ff */
[----:B---3--:R-:W-:Y:S05]  /*6640*/  @P3 IMAD.WIDE R2, R0, 0x4, R2 ;  /* 0x0000000400023825 */ /* 0x008fea00078e0202 */
[----:B--2--5:R2:W5:Y:S02]  /*6650*/  @P3 LDG.E R24, desc[UR4][R2.64] ;  /* 0x0000000402183981 */ /* 0x024564000c1e1900 */
[----:B--2---:R-:W3:Y:S02]  /*6660*/  @!P3 LDC R24, c[0x0][0x8a0] ;  /* 0x00022800ff18bb82 */ /* 0x004ee40000000800 */
.L_x_110:
[----:B-----5:R-:W-:Y:S01]  /*6670*/  FSETP.NEU.AND P3, PT, R27, RZ, PT ;  /* 0x000000ff1b00720b */ /* 0x020fe20003f6d000 */
[----:B------:R-:W-:Y:S01]  /*6680*/  IMAD.SHL.U32 R62, R44, 0x2, RZ ;  /* 0x000000022c3e7824 */ /* 0x000fe200078e00ff */
[----:B------:R-:W-:Y:S01]  /*6690*/  SEL R4, RZ, 0xffffffff, P2 ;  /* 0xffffffffff047807 */ /* 0x000fe20001000000 */
[----:B------:R-:W-:Y:S01]  /*66a0*/  BSSY B1, `(.L_x_111) ;  /* 0x0000036000017945 */ /* 0x000fe20003800000 */
[----:B------:R-:W-:Y:S01]  /*66b0*/  @P1 LOP3.LUT P2, RZ, R45, 0xff, RZ, 0xc0, !PT ;  /* 0x000000ff2dff1812 */ /* 0x000fe2000784c0ff */
[----:B------:R-:W-:Y:S01]  /*66c0*/  VIADD R60, R62, UR44 ;  /* 0x0000002c3e3c7c36 */ /* 0x000fe20008000000 */
[----:B-1----:R-:W-:Y:S01]  /*66d0*/  @P1 SEL R0, RZ, 0xffffffff, P3 ;  /* 0xffffffffff001807 */ /* 0x002fe20001800000 */
[----:B------:R-:W-:Y:S01]  /*66e0*/  IMAD.MOV.U32 R63, RZ, RZ, 0x1 ;  /* 0x00000001ff3f7424 */ /* 0x000fe200078e00ff */
[----:B------:R-:W-:Y:S01]  /*66f0*/  LOP3.LUT R55, R55, 0x1, RZ, 0x3c, !PT ;  /* 0x0000000137377812 */ /* 0x000fe200078e3cff */
[----:B------:R-:W-:Y:S01]  /*6700*/  IMAD.MOV.U32 R61, RZ, RZ, RZ ;  /* 0x000000ffff3d7224 */ /* 0x000fe200078e00ff */
[----:B------:R-:W-:Y:S02]  /*6710*/  @P0 SEL R0, R4, R0, !P2 ;  /* 0x0000000004000207 */ /* 0x000fe40005000000 */
[----:B------:R-:W-:Y:S02]  /*6720*/  CS2R R38, SRZ ;  /* 0x0000000000267805 */ /* 0x000fe4000001ff00 */
[----:B------:R-:W-:Y:S02]  /*6730*/  LEA R26, R22, UR44, 0x3 ;  /* 0x0000002c161a7c11 */ /* 0x000fe4000f8e18ff */
[----:B------:R-:W-:Y:S02]  /*6740*/  CS2R R36, SRZ ;  /* 0x0000000000247805 */ /* 0x000fe4000001ff00 */
[----:B------:R-:W-:Y:S02]  /*6750*/  @P1 LOP3.LUT R0, R0, 0x1, RZ, 0xc0, !PT ;  /* 0x0000000100001812 */ /* 0x000fe400078ec0ff */
[----:B------:R-:W-:Y:S02]  /*6760*/  CS2R R30, SRZ ;  /* 0x00000000001e7805 */ /* 0x000fe4000001ff00 */
[----:B------:R-:W-:Y:S02]  /*6770*/  SHF.L.U32 R2, R54, 0x1f, RZ ;  /* 0x0000001f36027819 */ /* 0x000fe400000006ff */
[----:B------:R-:W-:Y:S02]  /*6780*/  CS2R R28, SRZ ;  /* 0x00000000001c7805 */ /* 0x000fe4000001ff00 */
[----:B------:R-:W-:Y:S01]  /*6790*/  ISETP.NE.U32.OR P5, PT, R0, 0x1, !P1 ;  /* 0x000000010000780c */ /* 0x000fe20004fa5470 */
[----:B------:R-:W-:Y:S01]  /*67a0*/  IMAD.IADD R59, R56, 0x1, R60 ;  /* 0x00000001383b7824 */ /* 0x000fe200078e023c */
[----:B------:R-:W-:Y:S02]  /*67b0*/  PLOP3.LUT P2, PT, PT, PT, UP1, 0x80, 0x8 ;  /* 0x000000000008781c */ /* 0x000fe40003f4f018 */
[----:B------:R-:W-:Y:S02]  /*67c0*/  LEA.HI R25, R22, R22, RZ, 0x1 ;  /* 0x0000001616197211 */ /* 0x000fe400078f08ff */
[----:B------:R-:W-:Y:S02]  /*67d0*/  LOP3.LUT P4, R51, R45, 0xff, RZ, 0xc0, !PT ;  /* 0x000000ff2d337812 */ /* 0x000fe4000788c0ff */
[----:B------:R-:W-:Y:S02]  /*67e0*/  SEL R3, RZ, 0xffffffff, P3 ;  /* 0xffffffffff037807 */ /* 0x000fe40001800000 */
[----:B------:R-:W-:Y:S03]  /*67f0*/  P2R R58, PR, RZ, 0x20 ;  /* 0x00000020ff3a7803 */ /* 0x000fe60000000000 */
[----:B------:R-:W-:Y:S02]  /*6800*/  @P5 SHF.L.U32 R0, R55, 0x1f, RZ ;  /* 0x0000001f37005819 */ /* 0x000fe400000006ff */
[----:B------:R-:W-:Y:S02]  /*6810*/  @P2 SEL R3, R4, R3, !P4 ;  /* 0x0000000304032207 */ /* 0x000fe40006000000 */
[----:B------:R1:W2:Y:S02]  /*6820*/  @P5 SYNCS.PHASECHK.TRANS64.TRYWAIT P1, [UR44+0x110], R0 ;  /* 0x00011000ff0055a7 */ /* 0x0002a4000802112c */
[----:B------:R-:W-:Y:S04]  /*6830*/  LOP3.LUT R3, R3, 0x1, RZ, 0xc0, !PT ;  /* 0x0000000103037812 */ /* 0x000fe800078ec0ff */
[----:B------:R-:W-:Y:S04]  /*6840*/  ISETP.NE.U32.AND P2, PT, R3, 0x1, PT ;  /* 0x000000010300780c */ /* 0x000fe80003f45070 */
[----:B------:R-:W-:Y:S01]  /*6850*/  P2R R64, PR, RZ, 0x4 ;  /* 0x00000004ff407803 */ /* 0x000fe20000000000 */
[----:B------:R4:W3:Y:S01]  /*6860*/  SYNCS.PHASECHK.TRANS64.TRYWAIT P0, [R26+URZ+0x180], R2 ;  /* 0x000180021a0075a7 */ /* 0x0008e200080011ff */
[C---:B-1----:R-:W-:Y:S01]  /*6870*/  IMAD.SHL.U32 R0, R25.reuse, 0x40, RZ ;  /* 0x0000004019007824 */ /* 0x042fe200078e00ff */
[----:B------:R-:W-:Y:S04]  /*6880*/  LOP3.LUT R25, R25, 0xffe, RZ, 0xc0, !PT ;  /* 0x00000ffe19197812 */ /* 0x000fe800078ec0ff */
[----:B------:R-:W-:Y:S01]  /*6890*/  LOP3.LUT R0, R0, 0xffffff80, RZ, 0xc0, !PT ;  /* 0xffffff8000007812 */ /* 0x000fe200078ec0ff */
[----:B------:R-:W-:Y:S04]  /*68a0*/  IMAD.IADD R25, R22, 0x1, -R25 ;  /* 0x0000000116197824 */ /* 0x000fe800078e0a19 */
[----:B------:R-:W-:Y:S04]  /*68b0*/  IMAD.IADD R0, R23, 0x1, R0 ;  /* 0x0000000117007824 */ /* 0x000fe800078e0200 */
[----:B------:R-:W-:Y:S01]  /*68c0*/  IMAD R25, R25, 0x100000, R0 ;  /* 0x0010000019197824 */ /* 0x000fe200078e0200 */
[----:B--2---:R-:W-:Y:S01]  /*68d0*/  @P5 SEL R63, RZ, 0x1, !P1 ;  /* 0x00000001ff3f5807 */ /* 0x004fe20004800000 */
[----:B----4-:R-:W-:Y:S06]  /*68e0*/  @!P5 BRA `(.L_x_112) ;  /* 0x000000000044d947 */ /* 0x010fec0003800000 */
[----:B------:R-:W-:Y:S01]  /*68f0*/  IMAD.MOV.U32 R38, RZ, RZ, RZ ;  /* 0x000000ffff267224 */ /* 0x000fe200078e00ff */
[----:B------:R-:W-:Y:S01]  /*6900*/  ISETP.NE.AND P1, PT, R63, RZ, PT ;  /* 0x000000ff3f00720c */ /* 0x000fe20003f25270 */
[----:B------:R-:W-:Y:S01]  /*6910*/  BSSY B0, `(.L_x_113) ;  /* 0x0000008000007945 */ /* 0x000fe20003800000 */
[----:B------:R-:W-:Y:S02]  /*6920*/  CS2R R30, SRZ ;  /* 0x00000000001e7805 */ /* 0x000fe4000001ff00 */
[----:B------:R-:W-:Y:S02]  /*6930*/  CS2R R28, SRZ ;  /* 0x00000000001c7805 */ /* 0x000fe4000001ff00 */
[----:B------:R-:W-:Y:S07]  /*6940*/  CS2R R36, SRZ ;  /* 0x0000000000247805 */ /* 0x000fee000001ff00 */
[----:B------:R-:W-:Y:S05]  /*6950*/  @P1 BRA `(.L_x_114) ;  /* 0x00000000000c1947 */ /* 0x000fea0003800000 */
[----:B------:R-:W-:Y:S04]  /*6960*/  SHF.L.U32 R3, R55, 0x1f, RZ ;  /* 0x0000001f37037819 */ /* 0x000fe800000006ff */
[----:B------:R-:W1:Y:S02]  /*6970*/  SYNCS.PHASECHK.TRANS64.TRYWAIT P1, [UR44+0x110], R3 ;  /* 0x00011003ff0075a7 */ /* 0x000e64000802112c */
[----:B-1----:R-:W-:Y:S05]  /*6980*/  @!P1 BRA `(.L_x_115) ;  /* 0x0000003000ec9947 */ /* 0x002fea0003800000 */
.L_x_114:
[----:B------:R-:W-:Y:S05]  /*6990*/  BSYNC B0 ;  /* 0x0000000000007941 */ /* 0x000fea0003800000 */
.L_x_113:
[----:B------:R-:W-:Y:S01]  /*69a0*/  ISETP.NE.AND P1, PT, R64, RZ, PT ;  /* 0x000000ff4000720c */ /* 0x000fe20003f25270 */
[----:B------:R-:W-:Y:S11]  /*69b0*/  HFMA2 R61, -RZ, RZ, 0, 5.9604644775390625e-08 ;  /* 0x00000001ff3d7431 */ /* 0x000ff600000001ff */
[----:B------:R-:W-:Y:S01]  /*69c0*/  @!UPT UIADD3 URZ, UPT, UPT, URZ, URZ, URZ ;  /* 0x000000fffffff290 */ /* 0x000fe2000fffe0ff */
[----:B------:R-:W-:Y:S05]  /*69d0*/  @P1 WARPSYNC.ALL ;  /* 0x0000000000001948 */ /* 0x000fea0003800000 */
[----:B------:R2:W4:Y:S04]  /*69e0*/  @P1 LDSM.16.M88.4 R28, [R62+UR44+0x400] ;  /* 0x0004002c3e1c183b */ /* 0x0005280008000200 */
[----:B------:R2:W1:Y:S02]  /*69f0*/  @P1 LDSM.16.M88.4 R36, [R59+0x400] ;  /* 0x000400003b24183b */ /* 0x0004640000000200 */
.L_x_112:
[----:B------:R-:W-:Y:S05]  /*6a00*/  BSYNC B1 ;  /* 0x0000000000017941 */ /* 0x000fea0003800000 */
.L_x_111:
[----:B-1----:R-:W-:Y:S04]  /*6a10*/  SHF.R.U32.HI R0, RZ, 0x15, R25 ;  /* 0x00000015ff007819 */ /* 0x002fe80000011619 */
[----:B------:R-:W-:Y:S01]  /*6a20*/  LOP3.LUT P1, RZ, R0, 0x3, R46, 0x48, !PT ;  /* 0x0000000300ff7812 */ /* 0x000fe2000782482e */
[----:B------:R-:W-:Y:S01]  /*6a30*/  @!UPT UIADD3 URZ, UPT, UPT, URZ, URZ, URZ ;  /* 0x000000fffffff290 */ /* 0x000fe2000fffe0ff */
[----:B---3--:R-:W-:Y:S11]  /*6a40*/  @P0 BRA `(.L_x_116) ;  /* 0x0000000000080947 */ /* 0x008ff60003800000 */
[----:B------:R-:W1:Y:S02]  /*6a50*/  SYNCS.PHASECHK.TRANS64.TRYWAIT P0, [R26+URZ+0x180], R2 ;  /* 0x000180021a0075a7 */ /* 0x000e6400080011ff */
[----:B-1----:R-:W-:Y:S05]  /*6a60*/  @!P0 BRA `(.L_x_117) ;  /* 0x0000003000cc8947 */ /* 0x002fea0003800000 */
.L_x_116:
[----:B------:R-:W-:Y:S05]  /*6a70*/  @!P1 BRA `(.L_x_118) ;  /* 0x0000000000409947 */ /* 0x000fea0003800000 */
[----:B------:R-:W3:Y:S01]  /*6a80*/  LDCU.64 UR8, c[0x4][0x70] ;  /* 0x01000e00ff0877ac */ /* 0x000ee20008000a00 */
[----:B------:R-:W-:Y:S01]  /*6a90*/  MOV R3, 0x0 ;  /* 0x0000000000037802 */ /* 0x000fe20000000f00 */
[----:B------:R-:W-:Y:S02]  /*6aa0*/  HFMA2 R12, -RZ, RZ, 0, 5.9604644775390625e-08 ;  /* 0x00000001ff0c7431 */ /* 0x000fe400000001ff */
[----:B------:R-:W-:Y:S02]  /*6ab0*/  IMAD.MOV.U32 R8, RZ, RZ, 0x192 ;  /* 0x00000192ff087424 */ /* 0x000fe400078e00ff */
[----:B------:R-:W-:Y:S01]  /*6ac0*/  IMAD.MOV.U32 R13, RZ, RZ, RZ ;  /* 0x000000ffff0d7224 */ /* 0x000fe200078e00ff */
[----:B------:R-:W5:Y:S01]  /*6ad0*/  LDCU.64 UR6, c[0x4][0x78] ;  /* 0x01000f00ff0677ac */ /* 0x000f620008000a00 */
[----:B-1----:R-:W1:Y:S01]  /*6ae0*/  LDC.64 R2, c[0x4][R3] ;  /* 0x0100000003027b82 */ /* 0x002e620000000a00 */
[----:B------:R-:W2:Y:S01]  /*6af0*/  LDCU.64 UR4, c[0x4][0x10] ;  /* 0x01000200ff0477ac */ /* 0x000ea20008000a00 */
[----:B---3--:R-:W-:Y:S01]  /*6b00*/  MOV R5, UR9 ;  /* 0x0000000900057c02 */ /* 0x008fe20008000f00 */
[----:B------:R-:W-:Y:S01]  /*6b10*/  IMAD.U32 R4, RZ, RZ, UR8 ;  /* 0x00000008ff047e24 */ /* 0x000fe2000f8e00ff */
[----:B-----5:R-:W-:Y:S01]  /*6b20*/  MOV R7, UR7 ;  /* 0x0000000700077c02 */ /* 0x020fe20008000f00 */
[----:B------:R-:W-:Y:S01]  /*6b30*/  IMAD.U32 R6, RZ, RZ, UR6 ;  /* 0x00000006ff067e24 */ /* 0x000fe2000f8e00ff */
[----:B--2---:R-:W-:Y:S01]  /*6b40*/  MOV R11, UR5 ;  /* 0x00000005000b7c02 */ /* 0x004fe20008000f00 */
[----:B------:R-:W-:Y:S02]  /*6b50*/  IMAD.U32 R10, RZ, RZ, UR4 ;  /* 0x00000004ff0a7e24 */ /* 0x000fe4000f8e00ff */
[----:B------:R-:W-:Y:S07]  /*6b60*/  LEPC R20, `(.L_x_118) ;  /* 0x000000001014794e */ /* 0x000fee0000000000 */
[----:B-1--4-:R-:W-:Y:S05]  /*6b70*/  CALL.ABS.NOINC R2 ;  /* 0x0000000002007343 */ /* 0x012fea0003c00000 */
.L_x_118:
[----:B----4-:R-:W-:Y:S01]  /*6b80*/  SHF.L.U32 R3, R28, 0x10, RZ ;  /* 0x000000101c037819 */ /* 0x010fe200000006ff */
[----:B------:R-:W-:Y:S05]  /*6b90*/  WARPSYNC.ALL ;  /* 0x0000000000007948 */ /* 0x000fea0003800000 */
[----:B------:R-:W-:Y:S01]  /*6ba0*/  R2UR UR4, R25 ;  /* 0x00000000190472ca */ /* 0x000fe200000e0000 */
[----:B------:R-:W-:Y:S01]  /*6bb0*/  BSSY.RECONVERGENT B0, `(.L_x_119) ;  /* 0x000004e000007945 */ /* 0x000fe20003800200 */
[C---:B------:R-:W-:Y:S02]  /*6bc0*/  SHF.L.U32 R20, R29.reuse, 0x10, RZ ;  /* 0x000000101d147819 */ /* 0x040fe400000006ff */
[----:B------:R-:W-:Y:S02]  /*6bd0*/  LOP3.LUT R21, R29, 0xffff0000, RZ, 0xc0, !PT ;  /* 0xffff00001d157812 */ /* 0x000fe400078ec0ff */
[----:B------:R-:W-:Y:S07]  /*6be0*/  ISETP.NE.AND P0, PT, R57, RZ, PT ;  /* 0x000000ff3900720c */ /* 0x000fee0003f05270 */
[----:B------:R-:W3:Y:S02]  /*6bf0*/  LDTM.16dp256bit.x4 R4, tmem[UR4] ;  /* 0x00000004000479ee */ /* 0x000ee40008120000 */
[----:B---3--:R-:W-:Y:S01]  /*6c00*/  FMUL R0, R24, R4 ;  /* 0x0000000418007220 */ /* 0x008fe20000400000 */
[----:B------:R-:W-:Y:S01]  /*6c10*/  LOP3.LUT R4, R28, 0xffff0000, RZ, 0xc0, !PT ;  /* 0xffff00001c047812 */ /* 0x000fe200078ec0ff */
[C---:B-1----:R-:W-:Y:S01]  /*6c20*/  FMUL R2, R24.reuse, R5 ;  /* 0x0000000518027220 */ /* 0x042fe20000400000 */
[C---:B------:R-:W-:Y:S01]  /*6c30*/  FMUL R7, R24.reuse, R7 ;  /* 0x0000000718077220 */ /* 0x040fe20000400000 */
[C---:B------:R-:W-:Y:S01]  /*6c40*/  FFMA R0, R27.reuse, R3, R0 ;  /* 0x000000031b007223 */ /* 0x040fe20000000000 */
[C---:B------:R-:W-:Y:S01]  /*6c50*/  FMUL R3, R24.reuse, R6 ;  /* 0x0000000618037220 */ /* 0x040fe20000400000 */
[C---:B------:R-:W-:Y:S01]  /*6c60*/  FFMA R2, R27.reuse, R4, R2 ;  /* 0x000000041b027223 */ /* 0x040fe20000000002 */
[C---:B------:R-:W-:Y:S01]  /*6c70*/  FMUL R4, R24.reuse, R8 ;  /* 0x0000000818047220 */ /* 0x040fe20000400000 */
[C---:B------:R-:W-:Y:S01]  /*6c80*/  FMUL R8, R24.reuse, R12 ;  /* 0x0000000c18087220 */ /* 0x040fe20000400000 */
[----:B------:R-:W-:Y:S01]  /*6c90*/  FMUL R12, R24, R16 ;  /* 0x00000010180c7220 */ /* 0x000fe20000400000 */
[----:B------:R-:W-:Y:S01]  /*6ca0*/  SHF.L.U32 R16, R30, 0x10, RZ ;  /* 0x000000101e107819 */ /* 0x000fe200000006ff */
[C---:B------:R-:W-:Y:S01]  /*6cb0*/  FFMA R3, R27.reuse, R20, R3 ;  /* 0x000000141b037223 */ /* 0x040fe20000000003 */
[----:B------:R-:W-:Y:S01]  /*6cc0*/  F2FP.BF16.F32.PACK_AB R32, R2, R0 ;  /* 0x000000000220723e */ /* 0x000fe200000010ff */
[C---:B------:R-:W-:Y:S01]  /*6cd0*/  FFMA R7, R27.reuse, R21, R7 ;  /* 0x000000151b077223 */ /* 0x040fe20000000007 */
[----:B------:R-:W-:Y:S01]  /*6ce0*/  LOP3.LUT R0, R30, 0xffff0000, RZ, 0xc0, !PT ;  /* 0xffff00001e007812 */ /* 0x000fe200078ec0ff */
[----:B------:R-:W-:Y:S01]  /*6cf0*/  FFMA R4, R27, R16, R4 ;  /* 0x000000101b047223 */ /* 0x000fe20000000004 */
[C---:B------:R-:W-:Y:S01]  /*6d00*/  SHF.L.U32 R2, R31.reuse, 0x10, RZ ;  /* 0x000000101f027819 */ /* 0x040fe200000006ff */
[C---:B------:R-:W-:Y:S01]  /*6d10*/  FMUL R5, R24.reuse, R9 ;  /* 0x0000000918057220 */ /* 0x040fe20000400000 */
[----:B------:R-:W-:Y:S01]  /*6d20*/  LOP3.LUT R16, R31, 0xffff0000, RZ, 0xc0, !PT ;  /* 0xffff00001f107812 */ /* 0x000fe200078ec0ff */
[----:B------:R-:W-:Y:S01]  /*6d30*/  FMUL R6, R24, R10 ;  /* 0x0000000a18067220 */ /* 0x000fe20000400000 */
[----:B------:R-:W-:Y:S01]  /*6d40*/  F2FP.BF16.F32.PACK_AB R33, R7, R3 ;  /* 0x000000030721723e */ /* 0x000fe200000010ff */
[C---:B------:R-:W-:Y:S01]  /*6d50*/  FFMA R5, R27.reuse, R0, R5 ;  /* 0x000000001b057223 */ /* 0x040fe20000000005 */
[C---:B------:R-:W-:Y:S01]  /*6d60*/  SHF.L.U32 R0, R36.reuse, 0x10, RZ ;  /* 0x0000001024007819 */ /* 0x040fe200000006ff */
[----:B------:R-:W-:Y:S01]  /*6d70*/  FFMA R6, R27, R2, R6 ;  /* 0x000000021b067223 */ /* 0x000fe20000000006 */
[----:B------:R-:W-:Y:S01]  /*6d80*/  LOP3.LUT R2, R36, 0xffff0000, RZ, 0xc0, !PT ;  /* 0xffff000024027812 */ /* 0x000fe200078ec0ff */
[C---:B------:R-:W-:Y:S01]  /*6d90*/  FMUL R11, R24.reuse, R11 ;  /* 0x0000000b180b7220 */ /* 0x040fe20000400000 */
[----:B------:R-:W-:Y:S01]  /*6da0*/  SHF.L.U32 R3, R37, 0x10, RZ ;  /* 0x0000001025037819 */ /* 0x000fe200000006ff */
[C---:B------:R-:W-:Y:S01]  /*6db0*/  FMUL R9, R24.reuse, R13 ;  /* 0x0000000d18097220 */ /* 0x040fe20000400000 */
[----:B------:R-:W-:Y:S01]  /*6dc0*/  F2FP.BF16.F32.PACK_AB R34, R5, R4 ;  /* 0x000000040522723e */ /* 0x000fe200000010ff */
[C---:B------:R-:W-:Y:S01]  /*6dd0*/  FMUL R10, R24.reuse, R14 ;  /* 0x0000000e180a7220 */ /* 0x040fe20000400000 */
[C---:B------:R-:W-:Y:S01]  /*6de0*/  FFMA R11, R27.reuse, R16, R11 ;  /* 0x000000101b0b7223 */ /* 0x040fe2000000000b */
[C---:B------:R-:W-:Y:S01]  /*6df0*/  FFMA R8, R27.reuse, R0, R8 ;  /* 0x000000001b087223 */ /* 0x040fe20000000008 */
[----:B------:R-:W-:Y:S01]  /*6e00*/  FFMA R9, R27, R2, R9 ;  /* 0x000000021b097223 */ /* 0x000fe20000000009 */
[----:B------:R-:W-:Y:S01]  /*6e10*/  LOP3.LUT R0, R37, 0xffff0000, RZ, 0xc0, !PT ;  /* 0xffff000025007812 */ /* 0x000fe200078ec0ff */
[----:B------:R-:W-:Y:S01]  /*6e20*/  FFMA R10, R27, R3, R10 ;  /* 0x000000031b0a7223 */ /* 0x000fe2000000000a */
[----:B------:R-:W-:Y:S01]  /*6e30*/  FMUL R15, R24, R15 ;  /* 0x0000000f180f7220 */ /* 0x000fe20000400000 */
[----:B------:R-:W-:Y:S01]  /*6e40*/  SHF.L.U32 R2, R38, 0x10, RZ ;  /* 0x0000001026027819 */ /* 0x000fe200000006ff */
[----:B------:R-:W-:Y:S01]  /*6e50*/  FMUL R13, R24, R17 ;  /* 0x00000011180d7220 */ /* 0x000fe20000400000 */
[----:B------:R-:W-:Y:S01]  /*6e60*/  LOP3.LUT R3, R38, 0xffff0000, RZ, 0xc0, !PT ;  /* 0xffff000026037812 */ /* 0x000fe200078ec0ff */
[C---:B------:R-:W-:Y:S01]  /*6e70*/  FMUL R14, R24.reuse, R18 ;  /* 0x00000012180e7220 */ /* 0x040fe20000400000 */
[----:B------:R-:W-:Y:S01]  /*6e80*/  SHF.L.U32 R4, R39, 0x10, RZ ;  /* 0x0000001027047819 */ /* 0x000fe200000006ff */
[----:B------:R-:W-:Y:S01]  /*6e90*/  FFMA R15, R27, R0, R15 ;  /* 0x000000001b0f7223 */ /* 0x000fe2000000000f */
[----:B------:R-:W-:Y:S01]  /*6ea0*/  LOP3.LUT R5, R39, 0xffff0000, RZ, 0xc0, !PT ;  /* 0xffff000027057812 */ /* 0x000fe200078ec0ff */
[----:B------:R-:W-:Y:S01]  /*6eb0*/  FMUL R19, R24, R19 ;  /* 0x0000001318137220 */ /* 0x000fe20000400000 */
[C---:B------:R-:W-:Y:S01]  /*6ec0*/  FFMA R12, R27.reuse, R2, R12 ;  /* 0x000000021b0c7223 */ /* 0x040fe2000000000c */
[C---:B------:R-:W-:Y:S01]  /*6ed0*/  FFMA R13, R27.reuse, R3, R13 ;  /* 0x000000031b0d7223 */ /* 0x040fe2000000000d */
[C---:B------:R-:W-:Y:S01]  /*6ee0*/  FFMA R14, R27.reuse, R4, R14 ;  /* 0x000000041b0e7223 */ /* 0x040fe2000000000e */
[----:B------:R-:W-:Y:S01]  /*6ef0*/  FFMA R19, R27, R5, R19 ;  /* 0x000000051b137223 */ /* 0x000fe20000000013 */
[----:B------:R-:W-:Y:S02]  /*6f00*/  F2FP.BF16.F32.PACK_AB R35, R11, R6 ;  /* 0x000000060b23723e */ /* 0x000fe400000010ff */
[----:B------:R-:W-:Y:S02]  /*6f10*/  F2FP.BF16.F32.PACK_AB R8, R9, R8 ;  /* 0x000000080908723e */ /* 0x000fe400000010ff */
[----:B------:R-:W-:Y:S01]  /*6f20*/  F2FP.BF16.F32.PACK_AB R9, R15, R10 ;  /* 0x0000000a0f09723e */ /* 0x000fe200000010ff */
[----:B------:R1:W-:Y:S01]  /*6f30*/  STSM.16.M88.4 [R60+0x400], R32 ;  /* 0x000400203c007844 */ /* 0x0003e20000000200 */
[----:B------:R-:W-:Y:S02]  /*6f40*/  F2FP.BF16.F32.PACK_AB R10, R13, R12 ;  /* 0x0000000c0d0a723e */ /* 0x000fe400000010ff */
[----:B------:R-:W-:Y:S05]  /*6f50*/  F2FP.BF16.F32.PACK_AB R11, R19, R14 ;  /* 0x0000000e130b723e */ /* 0x000fea00000010ff */
[----:B------:R1:W-:Y:S01]  /*6f60*/  STSM.16.M88.4 [R59+0x400], R8 ;  /* 0x000400083b007844 */ /* 0x0003e20000000200 */
[----:B------:R-:W-:Y:S01]  /*6f70*/  @!PT LDS RZ, [RZ] ;  /* 0x00000000fffff984 */ /* 0x000fe20000000800 */
[----:B------:R-:W-:Y:S01]  /*6f80*/  @!PT LDS RZ, [RZ] ;  /* 0x00000000fffff984 */ /* 0x000fe20000000800 */
[----:B------:R-:W-:Y:S01]  /*6f90*/  @!PT LDS RZ, [RZ] ;  /* 0x00000000fffff984 */ /* 0x000fe20000000800 */
[----:B------:R-:W-:Y:S01]  /*6fa0*/  @!PT LDS RZ, [RZ] ;  /* 0x00000000fffff984 */ /* 0x000fe20000000800 */
[----:B------:R3:W-:Y:S07]  /*6fb0*/  MEMBAR.ALL.CTA ;  /* 0x0000000000007992 */ /* 0x0007ee0000008000 */
[----:B---3--:R-:W3:Y:S02]  /*6fc0*/  FENCE.VIEW.ASYNC.S ;  /* 0x00000000000073c6 */ /* 0x008ee40000000000 */
[----:B---3--:R-:W-:Y:S06]  /*6fd0*/  BAR.SYNC.DEFER_BLOCKING 0x1, 0x80 ;  /* 0x0042000000007b1d */ /* 0x008fec0000010000 */
[----:B------:R-:W-:Y:S05]  /*6fe0*/  @P0 BRA `(.L_x_120) ;  /* 0x0000000000280947 */ /* 0x000fea0003800000 */
[----:B------:R-:W3:Y:S01]  /*6ff0*/  LDCU.64 UR6, c[0x0][0x348] ;  /* 0x00006900ff0677ac */ /* 0x000ee20008000a00 */
[----:B------:R-:W-:Y:S01]  /*7000*/  UIADD3 UR4, UPT, UPT, UR44, 0x400, URZ ;  /* 0x000004002c047890 */ /* 0x000fe2000fffe0ff */
[----:B------:R-:W-:Y:S05]  /*7010*/  UMOV UR51, UR36 ;  /* 0x0000002400337c82 */ /* 0x000fea0008000000 */
[----:B------:R-:W-:Y:S04]  /*7020*/  MOV R50, UR4 ;  /* 0x0000000400327c02 */ /* 0x000fe80008000f00 */
[----:B------:R-:W-:Y:S01]  /*7030*/  R2UR UR48, R50 ;  /* 0x00000000323072ca */ /* 0x000fe200000e0000 */
[----:B---3--:R-:W-:Y:S04]  /*7040*/  UIADD3 UR4, UP0, UPT, UR6, 0x680, URZ ;  /* 0x0000068006047890 */ /* 0x008fe8000ff1e0ff */
[----:B------:R-:W-:Y:S09]  /*7050*/  UIADD3.X UR5, UPT, UPT, URZ, UR7, URZ, UP0, !UPT ;  /* 0x00000007ff057290 */ /* 0x000ff200087fe4ff */
[----:B------:R3:W-:Y:S01]  /*7060*/  UTMASTG.3D [UR48], [UR4] ;  /* 0x00000030040073b5 */ /* 0x0007e20008010000 */
[----:B------:R0:W-:Y:S01]  /*7070*/  UTMACMDFLUSH ;  /* 0x00000000000079b7 */ /* 0x0001e20000000000 */
[----:B---3--:R-:W-:Y:S04]  /*7080*/  DEPBAR.LE SB0, 0x1 ;  /* 0x000080400000791a */ /* 0x008fe80000000000 */
.L_x_120:
[----:B------:R-:W-:Y:S05]  /*7090*/  BSYNC.RECONVERGENT B0 ;  /* 0x0000000000007941 */ /* 0x000fea0003800200 */
.L_x_119:
[----:B------:R-:W-:Y:S01]  /*70a0*/  BAR.SYNC.DEFER_BLOCKING 0x1, 0x80 ;  /* 0x0042000000007b1d */ /* 0x000fe20000010000 */
[----:B------:R-:W-:Y:S01]  /*70b0*/  ISETP.NE.AND P1, PT, R58, RZ, PT ;  /* 0x000000ff3a00720c */ /* 0x000fe20003f25270 */
[----:B------:R-:W-:Y:S01]  /*70c0*/  UISETP.NE.AND UP0, UPT, UR47, URZ, UPT ;  /* 0x000000ff2f00728c */ /* 0x000fe2000bf05270 */
[----:B------:R-:W-:Y:S11]  /*70d0*/  LEA R4, R61, UR44, 0x3 ;  /* 0x0000002c3d047c11 */ /* 0x000ff6000f8e18ff */
[----:B------:R-:W-:Y:S01]  /*70e0*/  @P1 SHF.L.U32 R3, R55, 0x1f, RZ ;  /* 0x0000001f37031819 */ /* 0x000fe200000006ff */
[----:B------:R-:W-:Y:S06]  /*70f0*/  BRA.U !UP0, `(.L_x_121) ;  /* 0x0000000108247547 */ /* 0x000fec000b800000 */
[----:B------:R-:W3:Y:S01]  /*7100*/  S2R R0, SR_CgaCtaId ;  /* 0x0000000000007919 */ /* 0x000ee20000008800 */
[----:B------:R-:W-:Y:S01]  /*7110*/  IMAD.U32 R2, RZ, RZ, UR46 ;  /* 0x0000002eff027e24 */ /* 0x000fe2000f8e00ff */
[----:B------:R-:W-:Y:S04]  /*7120*/  UIADD3 UR4, UPT, UPT, UR46, 0x1, URZ ;  /* 0x000000012e047890 */ /* 0x000fe8000fffe0ff */
[----:B------:R-:W-:Y:S01]  /*7130*/  @P1 LEA R2, R2, UR44, 0x3 ;  /* 0x0000002c02021c11 */ /* 0x000fe2000f8e18ff */
[----:B------:R-:W-:Y:S04]  /*7140*/  UISETP.NE.AND UP0, UPT, UR4, 0x4, UPT ;  /* 0x000000040400788c */ /* 0x000fe8000bf05270 */
[----:B------:R-:W-:Y:S01]  /*7150*/  @P1 VIADD R2, R2, 0x130 ;  /* 0x0000013002021836 */ /* 0x000fe20000000000 */
[----:B------:R-:W-:Y:S04]  /*7160*/  USEL UR46, UR4, URZ, UP0 ;  /* 0x000000ff042e7287 */ /* 0x000fe80008000000 */
[----:B---3--:R-:W-:Y:S04]  /*7170*/  @P1 PRMT R0, R0, 0x654, R2 ;  /* 0x0000065400001816 */ /* 0x008fe80000000002 */
[----:B------:R3:W-:Y:S04]  /*7180*/  @P1 SYNCS.ARRIVE.TRANS64.RED.A1T0 RZ, [R0+URZ], RZ ;  /* 0x000000ff00ff19a7 */ /* 0x0007e800081004ff */
.L_x_121:
[----:B------:R-:W4:Y:S01]  /*7190*/  @P1 SYNCS.PHASECHK.TRANS64.TRYWAIT P0, [R4+URZ+0x110], R3 ;  /* 0x00011003040015a7 */ /* 0x000f2200080011ff */
[----:B------:R-:W-:Y:S01]  /*71a0*/  BSSY B1, `(.L_x_122) ;  /* 0x0000013000017945 */ /* 0x000fe20003800000 */
[----:B----4-:R-:W-:Y:S03]  /*71b0*/  @P1 SEL R63, RZ, 0x1, !P0 ;  /* 0x00000001ff3f1807 */ /* 0x010fe60004000000 */
[----:B------:R-:W-:Y:S05]  /*71c0*/  @!P1 BRA `(.L_x_123) ;  /* 0x0000000000409947 */ /* 0x000fea0003800000 */
[----:B------:R-:W-:Y:S01]  /*71d0*/  ISETP.NE.AND P1, PT, R64, RZ, PT ;  /* 0x000000ff4000720c */ /* 0x000fe20003f25270 */
[----:B------:R-:W-:Y:S01]  /*71e0*/  BSSY B0, `(.L_x_124) ;  /* 0x0000009000007945 */ /* 0x000fe20003800000 */
[----:B------:R-:W-:Y:S11]  /*71f0*/  ISETP.NE.AND P0, PT, R63, RZ, PT ;  /* 0x000000ff3f00720c */ /* 0x000ff60003f05270 */
[----:B------:R-:W-:Y:S05]  /*7200*/  @P1 IMAD R3, R61, 0x1000, R62 ;  /* 0x000010003d031824 */ /* 0x000fea00078e023e */
[----:B------:R-:W-:Y:S05]  /*7210*/  @P1 IADD3 R2, PT, PT, R3, UR44, RZ ;  /* 0x0000002c03021c10 */ /* 0x000fea000fffe0ff */
[----:B------:R-:W-:Y:S01]  /*7220*/  @P1 IMAD.IADD R2, R56, 0x1, R2 ;  /* 0x0000000138021824 */ /* 0x000fe200078e0202 */
[----:B------:R-:W-:Y:S06]  /*7230*/  @P0 BRA `(.L_x_125) ;  /* 0x00000000000c0947 */ /* 0x000fec0003800000 */
[----:B---3--:R-:W-:Y:S04]  /*7240*/  SHF.L.U32 R0, R55, 0x1f, RZ ;  /* 0x0000001f37007819 */ /* 0x008fe800000006ff */
[----:B------:R-:W3:Y:S02]  /*7250*/  SYNCS.PHASECHK.TRANS64.TRYWAIT P0, [R4+URZ+0x110], R0 ;  /* 0x00011000040075a7 */ /* 0x000ee400080011ff */
[----:B---3--:R-:W-:Y:S05]  /*7260*/  @!P0 BRA `(.L_x_126) ;  /* 0x0000002800e08947 */ /* 0x008fea0003800000 */
.L_x_125:
[----:B------:R-:W-:Y:S05]  /*7270*/  BSYNC B0 ;  /* 0x0000000000007941 */ /* 0x000fea0003800000 */
.L_x_124:
[----:B------:R-:W-:Y:S02]  /*7280*/  ISETP.NE.AND P0, PT, R64, RZ, PT ;  /* 0x000000ff4000720c */ /* 0x000fe40003f05270 */
[----:B------:R-:W-:Y:S11]  /*7290*/  IADD3 R61, PT, PT, R61, 0x1, RZ ;  /* 0x000000013d3d7810 */ /* 0x000ff60007ffe0ff */
[----:B------:R-:W-:Y:S05]  /*72a0*/  @P0 WARPSYNC.ALL ;  /* 0x0000000000000948 */ /* 0x000fea0003800000 */
[----:B------:R4:W1:Y:S04]  /*72b0*/  @P0 LDSM.16.M88.4 R28, [R3+UR44+0x400] ;  /* 0x0004002c031c083b */ /* 0x0008680008000200 */
[----:B------:R4:W1:Y:S02]  /*72c0*/  @P0 LDSM.16.M88.4 R36, [R2+0x400] ;  /* 0x000400000224083b */ /* 0x0008640000000200 */
.L_x_123:
[----:B------:R-:W-:Y:S05]  /*72d0*/  BSYNC B1 ;  /* 0x0000000000017941 */ /* 0x000fea0003800000 */
.L_x_122:
[----:B---3--:R-:W-:Y:S05]  /*72e0*/  VIADD R0, R25, 0x20 ;  /* 0x0000002019007836 */ /* 0x008fea0000000000 */
[----:B------:R-:W-:Y:S04]  /*72f0*/  SHF.R.U32.HI R0, RZ, 0x15, R0 ;  /* 0x00000015ff007819 */ /* 0x000fe80000011600 */
[----:B------:R-:W-:Y:S11]  /*7300*/  LOP3.LUT P0, RZ, R0, 0x3, R46, 0x48, !PT ;  /* 0x0000000300ff7812 */ /* 0x000ff6000780482e */
[----:B------:R-:W-:Y:S02]  /*7310*/  @!UPT UIADD3 URZ, UPT, UPT, URZ, URZ, URZ ;  /* 0x000000fffffff290 */ /* 0x000fe4000fffe0ff */
[----:B------:R-:W-:Y:S05]  /*7320*/  @!P0 BRA `(.L_x_127) ;  /* 0x0000000000408947 */ /* 0x000fea0003800000 */
[----:B------:R-:W3:Y:S01]  /*7330*/  LDCU.64 UR8, c[0x4][0x70] ;  /* 0x01000e00ff0877ac */ /* 0x000ee20008000a00 */
[----:B----4-:R-:W-:Y:S01]  /*7340*/  MOV R3, 0x0 ;  /* 0x0000000000037802 */ /* 0x010fe20000000f00 */
[----:B------:R-:W-:Y:S02]  /*7350*/  HFMA2 R12, -RZ, RZ, 0, 5.9604644775390625e-08 ;  /* 0x00000001ff0c7431 */ /* 0x000fe400000001ff */
[----:B-1----:R-:W-:Y:S02]  /*7360*/  IMAD.MOV.U32 R8, RZ, RZ, 0x192 ;  /* 0x00000192ff087424 */ /* 0x002fe400078e00ff */
[----:B------:R-:W-:Y:S01]  /*7370*/  IMAD.MOV.U32 R13, RZ, RZ, RZ ;  /* 0x000000ffff0d7224 */ /* 0x000fe200078e00ff */
[----:B------:R-:W1:Y:S01]  /*7380*/  LDCU.64 UR6, c[0x4][0x78] ;  /* 0x01000f00ff0677ac */ /* 0x000e620008000a00 */
[----:B------:R-:W4:Y:S01]  /*7390*/  LDC.64 R2, c[0x4][R3] ;  /* 0x0100000003027b82 */ /* 0x000f220000000a00 */
[----:B------:R-:W5:Y:S01]  /*73a0*/  LDCU.64 UR4, c[0x4][0x10] ;  /* 0x01000200ff0477ac */ /* 0x000f620008000a00 */
[----:B---3--:R-:W-:Y:S01]  /*73b0*/  MOV R5, UR9 ;  /* 0x0000000900057c02 */ /* 0x008fe20008000f00 */
[----:B------:R-:W-:Y:S01]  /*73c0*/  IMAD.U32 R4, RZ, RZ, UR8 ;  /* 0x00000008ff047e24 */ /* 0x000fe2000f8e00ff */
[----:B-1----:R-:W-:Y:S01]  /*73d0*/  MOV R7, UR7 ;  /* 0x0000000700077c02 */ /* 0x002fe20008000f00 */
[----:B------:R-:W-:Y:S01]  /*73e0*/  IMAD.U32 R6, RZ, RZ, UR6 ;  /* 0x00000006ff067e24 */ /* 0x000fe2000f8e00ff */
[----:B-----5:R-:W-:Y:S01]  /*73f0*/  MOV R11, UR5 ;  /* 0x00000005000b7c02 */ /* 0x020fe20008000f00 */
[----:B------:R-:W-:Y:S02]  /*7400*/  IMAD.U32 R10, RZ, RZ, UR4 ;  /* 0x00000004ff0a7e24 */ /* 0x000fe4000f8e00ff */
[----:B------:R-:W-:Y:S07]  /*7410*/  LEPC R20, `(.L_x_127) ;  /* 0x000000001014794e */ /* 0x000fee0000000000 */
[----:B--2-4-:R-:W-:Y:S05]  /*7420*/  CALL.ABS.NOINC R2 ;  /* 0x0000000002007343 */ /* 0x014fea0003c00000 */
.L_x_127:
[----:B-1--4-:R-:W-:Y:S01]  /*7430*/  SHF.L.U32 R3, R28, 0x10, RZ ;  /* 0x000000101c037819 */ /* 0x012fe200000006ff */
[----:B------:R-:W-:Y:S05]  /*7440*/  WARPSYNC.ALL ;  /* 0x0000000000007948 */ /* 0x000fea0003800000 */
[----:B------:R-:W-:Y:S01]  /*7450*/  R2UR UR4, R25 ;  /* 0x00000000190472ca */ /* 0x000fe200000e0000 */
[----:B------:R-:W1:Y:S01]  /*7460*/  S2R R65, SR_CgaCtaId ;  /* 0x0000000000417919 */ /* 0x000e620000008800 */
[C---:B------:R-:W-:Y:S01]  /*7470*/  SHF.L.U32 R20, R29.reuse, 0x10, RZ ;  /* 0x000000101d147819 */ /* 0x040fe200000006ff */
[----:B------:R-:W-:Y:S01]  /*7480*/  BSSY.RECONVERGENT B0, `(.L_x_128) ;  /* 0x0000054000007945 */ /* 0x000fe20003800200 */
[----:B------:R-:W-:Y:S02]  /*7490*/  LOP3.LUT R21, R29, 0xffff0000, RZ, 0xc0, !PT ;  /* 0xffff00001d157812 */ /* 0x000fe400078ec0ff */
[----:B------:R-:W-:Y:S02]  /*74a0*/  ISETP.NE.AND P6, PT, R58, RZ, PT ;  /* 0x000000ff3a00720c */ /* 0x000fe40003fc5270 */
[----:B------:R-:W-:Y:S05]  /*74b0*/  ISETP.NE.AND P0, PT, R57, RZ, PT ;  /* 0x000000ff3900720c */ /* 0x000fea0003f05270 */
[----:B------:R-:W3:Y:S02]  /*74c0*/  LDTM.16dp256bit.x4 R4, tmem[UR4+0x20] ;  /* 0x00002004000479ee */ /* 0x000ee40008120000 */
[----:B---3--:R-:W-:Y:S01]  /*74d0*/  FMUL R0, R24, R4 ;  /* 0x0000000418007220 */ /* 0x008fe20000400000 */
[----:B------:R-:W-:Y:S01]  /*74e0*/  LOP3.LUT R4, R28, 0xffff0000, RZ, 0xc0, !PT ;  /* 0xffff00001c047812 */ /* 0x000fe200078ec0ff */
[C---:B------:R-:W-:Y:S01]  /*74f0*/  FMUL R2, R24.reuse, R5 ;  /* 0x0000000518027220 */ /* 0x040fe20000400000 */
[C---:B------:R-:W-:Y:S01]  /*7500*/  FMUL R7, R24.reuse, R7 ;  /* 0x0000000718077220 */ /* 0x040fe20000400000 */
[C---:B------:R-:W-:Y:S01]  /*7510*/  FFMA R0, R27.reuse, R3, R0 ;  /* 0x000000031b007223 */ /* 0x040fe20000000000 */
[C---:B------:R-:W-:Y:S01]  /*7520*/  FMUL R3, R24.reuse, R6 ;  /* 0x0000000618037220 */ /* 0x040fe20000400000 */
[C---:B------:R-:W-:Y:S01]  /*7530*/  FFMA R2, R27.reuse, R4, R2 ;  /* 0x000000041b027223 */ /* 0x040fe20000000002 */
[C---:B------:R-:W-:Y:S01]  /*7540*/  FMUL R4, R24.reuse, R8 ;  /* 0x0000000818047220 */ /* 0x040fe20000400000 */
[----:B------:R-:W-:Y:S01]  /*7550*/  FMUL R8, R24, R12 ;  /* 0x0000000c18087220 */ /* 0x000fe20000400000 */
[C---:B------:R-:W-:Y:S01]  /*7560*/  FFMA R3, R27.reuse, R20, R3 ;  /* 0x000000141b037223 */ /* 0x040fe20000000003 */
[----:B------:R-:W-:Y:S01]  /*7570*/  FFMA R7, R27, R21, R7 ;  /* 0x000000151b077223 */ /* 0x000fe20000000007 */
[----:B------:R-:W-:Y:S01]  /*7580*/  F2FP.BF16.F32.PACK_AB R32, R2, R0 ;  /* 0x000000000220723e */ /* 0x000fe200000010ff */
[----:B------:R-:W-:Y:S01]  /*7590*/  FMUL R12, R24, R16 ;  /* 0x00000010180c7220 */ /* 0x000fe20000400000 */
[----:B------:R-:W-:Y:S01]  /*75a0*/  SHF.L.U32 R16, R30, 0x10, RZ ;  /* 0x000000101e107819 */ /* 0x000fe200000006ff */
[----:B------:R-:W-:Y:S01]  /*75b0*/  FMUL R5, R24, R9 ;  /* 0x0000000918057220 */ /* 0x000fe20000400000 */
[----:B------:R-:W-:Y:S01]  /*75c0*/  LOP3.LUT R0, R30, 0xffff0000, RZ, 0xc0, !PT ;  /* 0xffff00001e007812 */ /* 0x000fe200078ec0ff */
[C---:B------:R-:W-:Y:S01]  /*75d0*/  FMUL R6, R24.reuse, R10 ;  /* 0x0000000a18067220 */ /* 0x040fe20000400000 */
[----:B------:R-:W-:Y:S01]  /*75e0*/  SHF.L.U32 R2, R31, 0x10, RZ ;  /* 0x000000101f027819 */ /* 0x000fe200000006ff */
[----:B------:R-:W-:Y:S01]  /*75f0*/  FFMA R4, R27, R16, R4 ;  /* 0x000000101b047223 */ /* 0x000fe20000000004 */
[----:B------:R-:W-:Y:S01]  /*7600*/  F2FP.BF16.F32.PACK_AB R33, R7, R3 ;  /* 0x000000030721723e */ /* 0x000fe200000010ff */
[----:B------:R-:W-:Y:S01]  /*7610*/  FFMA R5, R27, R0, R5 ;  /* 0x000000001b057223 */ /* 0x000fe20000000005 */
[----:B------:R-:W-:Y:S01]  /*7620*/  LOP3.LUT R3, R31, 0xffff0000, RZ, 0xc0, !PT ;  /* 0xffff00001f037812 */ /* 0x000fe200078ec0ff */
[----:B------:R-:W-:Y:S01]  /*7630*/  FMUL R11, R24, R11 ;  /* 0x0000000b180b7220 */ /* 0x000fe20000400000 */
[C---:B------:R-:W-:Y:S01]  /*7640*/  SHF.L.U32 R0, R36.reuse, 0x10, RZ ;  /* 0x0000001024007819 */ /* 0x040fe200000006ff */
[C---:B------:R-:W-:Y:S01]  /*7650*/  FFMA R6, R27.reuse, R2, R6 ;  /* 0x000000021b067223 */ /* 0x040fe20000000006 */
[----:B------:R-:W-:Y:S01]  /*7660*/  LOP3.LUT R2, R36, 0xffff0000, RZ, 0xc0, !PT ;  /* 0xffff000024027812 */ /* 0x000fe200078ec0ff */
[----:B------:R-:W-:Y:S01]  /*7670*/  FFMA R11, R27, R3, R11 ;  /* 0x000000031b0b7223 */ /* 0x000fe2000000000b */
[----:B------:R-:W-:Y:S01]  /*7680*/  SHF.L.U32 R3, R37, 0x10, RZ ;  /* 0x0000001025037819 */ /* 0x000fe200000006ff */
[C---:B------:R-:W-:Y:S01]  /*7690*/  FMUL R9, R24.reuse, R13 ;  /* 0x0000000d18097220 */ /* 0x040fe20000400000 */
[----:B------:R-:W-:Y:S01]  /*76a0*/  F2FP.BF16.F32.PACK_AB R34, R5, R4 ;  /* 0x000000040522723e */ /* 0x000fe200000010ff */
[----:B------:R-:W-:Y:S01]  /*76b0*/  FMUL R10, R24, R14 ;  /* 0x0000000e180a7220 */ /* 0x000fe20000400000 */
[----:B------:R-:W-:Y:S01]  /*76c0*/  SHF.L.U32 R4, R39, 0x10, RZ ;  /* 0x0000001027047819 */ /* 0x000fe200000006ff */
[----:B------:R-:W-:Y:S01]  /*76d0*/  FFMA R8, R27, R0, R8 ;  /* 0x000000001b087223 */ /* 0x000fe20000000008 */
[----:B------:R-:W-:Y:S01]  /*76e0*/  LOP3.LUT R0, R37, 0xffff0000, RZ, 0xc0, !PT ;  /* 0xffff000025007812 */ /* 0x000fe200078ec0ff */
[C---:B------:R-:W-:Y:S01]  /*76f0*/  FFMA R9, R27.reuse, R2, R9 ;  /* 0x000000021b097223 */ /* 0x040fe20000000009 */
[C---:B------:R-:W-:Y:S01]  /*7700*/  SHF.L.U32 R2, R38.reuse, 0x10, RZ ;  /* 0x0000001026027819 */ /* 0x040fe200000006ff */
[----:B------:R-:W-:Y:S01]  /*7710*/  FFMA R10, R27, R3, R10 ;  /* 0x000000031b0a7223 */ /* 0x000fe2000000000a */
[----:B------:R-:W-:Y:S01]  /*7720*/  LOP3.LUT R3, R38, 0xffff0000, RZ, 0xc0, !PT ;  /* 0xffff000026037812 */ /* 0x000fe200078ec0ff */
[C---:B------:R-:W-:Y:S01]  /*7730*/  FMUL R15, R24.reuse, R15 ;  /* 0x0000000f180f7220 */ /* 0x040fe20000400000 */
[----:B------:R-:W-:Y:S01]  /*7740*/  LOP3.LUT R5, R39, 0xffff0000, RZ, 0xc0, !PT ;  /* 0xffff000027057812 */ /* 0x000fe200078ec0ff */
[C---:B------:R-:W-:Y:S01]  /*7750*/  FMUL R13, R24.reuse, R17 ;  /* 0x00000011180d7220 */ /* 0x040fe20000400000 */
[----:B------:R-:W-:Y:S01]  /*7760*/  F2FP.BF16.F32.PACK_AB R35, R11, R6 ;  /* 0x000000060b23723e */ /* 0x000fe200000010ff */
[C---:B------:R-:W-:Y:S01]  /*7770*/  FMUL R14, R24.reuse, R18 ;  /* 0x00000012180e7220 */ /* 0x040fe20000400000 */
[C---:B------:R-:W-:Y:S01]  /*7780*/  FFMA R15, R27.reuse, R0, R15 ;  /* 0x000000001b0f7223 */ /* 0x040fe2000000000f */
[----:B------:R-:W-:Y:S01]  /*7790*/  FMUL R19, R24, R19 ;  /* 0x0000001318137220 */ /* 0x000fe20000400000 */
[----:B------:R-:W-:Y:S01]  /*77a0*/  FFMA R12, R27, R2, R12 ;  /* 0x000000021b0c7223 */ /* 0x000fe2000000000c */
[----:B------:R3:W-:Y:S01]  /*77b0*/  STSM.16.M88.4 [R60+0x1400], R32 ;  /* 0x001400203c007844 */ /* 0x0007e20000000200 */
[----:B------:R-:W-:Y:S01]  /*77c0*/  F2FP.BF16.F32.PACK_AB R8, R9, R8 ;  /* 0x000000080908723e */ /* 0x000fe200000010ff */
[----:B------:R-:W-:Y:S01]  /*77d0*/  FFMA R13, R27, R3, R13 ;  /* 0x000000031b0d7223 */ /* 0x000fe2000000000d */
[----:B------:R-:W-:Y:S01]  /*77e0*/  F2FP.BF16.F32.PACK_AB R9, R15, R10 ;  /* 0x0000000a0f09723e */ /* 0x000fe200000010ff */
[C---:B------:R-:W-:Y:S01]  /*77f0*/  FFMA R14, R27.reuse, R4, R14 ;  /* 0x000000041b0e7223 */ /* 0x040fe2000000000e */
[----:B------:R-:W-:Y:S01]  /*7800*/  FFMA R19, R27, R5, R19 ;  /* 0x000000051b137223 */ /* 0x000fe20000000013 */
[----:B------:R-:W-:Y:S02]  /*7810*/  MOV R0, UR46 ;  /* 0x0000002e00007c02 */ /* 0x000fe40008000f00 */
[----:B------:R-:W-:Y:S02]  /*7820*/  F2FP.BF16.F32.PACK_AB R10, R13, R12 ;  /* 0x0000000c0d0a723e */ /* 0x000fe400000010ff */
[----:B------:R-:W-:Y:S02]  /*7830*/  F2FP.BF16.F32.PACK_AB R11, R19, R14 ;  /* 0x0000000e130b723e */ /* 0x000fe400000010ff */
[----:B------:R-:W-:Y:S02]  /*7840*/  @P6 LEA R0, R0, UR44, 0x3 ;  /* 0x0000002c00006c11 */ /* 0x000fe4000f8e18ff */
[----:B------:R-:W-:Y:S01]  /*7850*/  LEA R2, R61, UR44, 0x3 ;  /* 0x0000002c3d027c11 */ /* 0x000fe2000f8e18ff */
[----:B------:R3:W-:Y:S01]  /*7860*/  STSM.16.M88.4 [R59+0x1400], R8 ;  /* 0x001400083b007844 */ /* 0x0007e20000000200 */
[----:B------:R-:W-:Y:S02]  /*7870*/  @P6 IADD3 R0, PT, PT, R0, 0x130, RZ ;  /* 0x0000013000006810 */ /* 0x000fe40007ffe0ff */
[----:B------:R-:W-:Y:S01]  /*7880*/  @P6 SHF.L.U32 R3, R55, 0x1f, RZ ;  /* 0x0000001f37036819 */ /* 0x000fe200000006ff */
[----:B------:R-:W-:Y:S01]  /*7890*/  @!PT LDS RZ, [RZ] ;  /* 0x00000000fffff984 */ /* 0x000fe20000000800 */
[----:B------:R-:W-:Y:S01]  /*78a0*/  @!PT LDS RZ, [RZ] ;  /* 0x00000000fffff984 */ /* 0x000fe20000000800 */
[----:B------:R-:W-:Y:S01]  /*78b0*/  @!PT LDS RZ, [RZ] ;  /* 0x00000000fffff984 */ /* 0x000fe20000000800 */
[----:B------:R-:W-:Y:S01]  /*78c0*/  @!PT LDS RZ, [RZ] ;  /* 0x00000000fffff984 */ /* 0x000fe20000000800 */
[----:B------:R4:W-:Y:S06]  /*78d0*/  MEMBAR.ALL.CTA ;  /* 0x0000000000007992 */ /* 0x0009ec0000008000 */
[----:B----4-:R-:W4:Y:S01]  /*78e0*/  FENCE.VIEW.ASYNC.S ;  /* 0x00000000000073c6 */ /* 0x010f220000000000 */
[----:B-1----:R-:W-:Y:S01]  /*78f0*/  @P6 PRMT R0, R65, 0x654, R0 ;  /* 0x0000065441006816 */ /* 0x002fe20000000000 */
[----:B----4-:R-:W-:Y:S06]  /*7900*/  BAR.SYNC.DEFER_BLOCKING 0x1, 0x80 ;  /* 0x0042000000007b1d */ /* 0x010fec0000010000 */
[----:B------:R-:W-:Y:S05]  /*7910*/  @P0 BRA `(.L_x_129) ;  /* 0x0000000000280947 */ /* 0x000fea0003800000 */
[----:B------:R-:W1:Y:S01]  /*7920*/  LDCU.64 UR6, c[0x0][0x348] ;  /* 0x00006900ff0677ac */ /* 0x000e620008000a00 */
[----:B------:R-:W-:Y:S02]  /*7930*/  UIADD3 UR9, UPT, UPT, UR49, 0x20, URZ ;  /* 0x0000002031097890 */ /* 0x000fe4000fffe0ff */
[----:B------:R-:W-:Y:S01]  /*7940*/  UIADD3 UR8, UPT, UPT, UR44, 0x1400, URZ ;  /* 0x000014002c087890 */ /* 0x000fe2000fffe0ff */
[----:B------:R-:W-:Y:S01]  /*7950*/  UMOV UR10, UR50 ;  /* 0x00000032000a7c82 */ /* 0x000fe20008000000 */
[----:B------:R-:W-:Y:S01]  /*7960*/  UMOV UR11, UR36 ;  /* 0x00000024000b7c82 */ /* 0x000fe20008000000 */
[----:B-1----:R-:W-:Y:S04]  /*7970*/  UIADD3 UR4, UP0, UPT, UR6, 0x680, URZ ;  /* 0x0000068006047890 */ /* 0x002fe8000ff1e0ff */
[----:B------:R-:W-:Y:S09]  /*7980*/  UIADD3.X UR5, UPT, UPT, URZ, UR7, URZ, UP0, !UPT ;  /* 0x00000007ff057290 */ /* 0x000ff200087fe4ff */
[----:B------:R1:W-:Y:S01]  /*7990*/  UTMASTG.3D [UR8], [UR4] ;  /* 0x00000008040073b5 */ /* 0x0003e20008010000 */
[----:B------:R0:W-:Y:S01]  /*79a0*/  UTMACMDFLUSH ;  /* 0x00000000000079b7 */ /* 0x0001e20000000000 */
[----:B-1----:R-:W-:Y:S04]  /*79b0*/  DEPBAR.LE SB0, 0x1 ;  /* 0x000080400000791a */ /* 0x002fe80000000000 */
.L_x_129:
[----:B------:R-:W-:Y:S05]  /*79c0*/  BSYNC.RECONVERGENT B0 ;  /* 0x0000000000007941 */ /* 0x000fea0003800200 */
.L_x_128:
[----:B------:R-:W-:Y:S01]  /*79d0*/  BAR.SYNC.DEFER_BLOCKING 0x1, 0x80 ;  /* 0x0042000000007b1d */ /* 0x000fe20000010000 */
[----:B------:R-:W-:Y:S04]  /*79e0*/  UIADD3 UR4, UPT, UPT, UR46, 0x1, URZ ;  /* 0x000000012e047890 */ /* 0x000fe8000fffe0ff */
[----:B------:R-:W-:Y:S04]  /*79f0*/  UISETP.NE.AND UP0, UPT, UR4, 0x4, UPT ;  /* 0x000000040400788c */ /* 0x000fe8000bf05270 */
[----:B------:R-:W-:Y:S01]  /*7a00*/  USEL UR45, UR4, URZ, UP0 ;  /* 0x000000ff042d7287 */ /* 0x000fe20008000000 */
[----:B------:R1:W-:Y:S01]  /*7a10*/  @P6 SYNCS.ARRIVE.TRANS64.RED.A1T0 RZ, [R0+URZ], RZ ;  /* 0x000000ff00ff69a7 */ /* 0x0003e200081004ff */
[----:B------:R-:W-:Y:S01]  /*7a20*/  BSSY B1, `(.L_x_130) ;  /* 0x0000014000017945 */ /* 0x000fe20003800000 */
[----:B------:R-:W4:Y:S02]  /*7a30*/  @P6 SYNCS.PHASECHK.TRANS64.TRYWAIT P0, [R2+URZ+0x110], R3 ;  /* 0x00011003020065a7 */ /* 0x000f2400080011ff */
[----:B----4-:R-:W-:Y:S01]  /*7a40*/  @P6 SEL R63, RZ, 0x1, !P0 ;  /* 0x00000001ff3f6807 */ /* 0x010fe20004000000 */
[----:B-1----:R-:W-:Y:S06]  /*7a50*/  @!P6 BRA `(.L_x_131) ;  /* 0x000000000040e947 */ /* 0x002fec0003800000 */
[----:B------:R-:W-:Y:S01]  /*7a60*/  ISETP.NE.AND P1, PT, R64, RZ, PT ;  /* 0x000000ff4000720c */ /* 0x000fe20003f25270 */
[----:B------:R-:W-:Y:S01]  /*7a70*/  BSSY B0, `(.L_x_132) ;  /* 0x0000009000007945 */ /* 0x000fe20003800000 */
[----:B------:R-:W-:Y:S11]  /*7a80*/  ISETP.NE.AND P0, PT, R63, RZ, PT ;  /* 0x000000ff3f00720c */ /* 0x000ff60003f05270 */
[----:B------:R-:W-:Y:S05]  /*7a90*/  @P1 IMAD R3, R61, 0x1000, R62 ;  /* 0x000010003d031824 */ /* 0x000fea00078e023e */
[----:B------:R-:W-:Y:S05]  /*7aa0*/  @P1 IADD3 R0, PT, PT, R3, UR44, RZ ;  /* 0x0000002c03001c10 */ /* 0x000fea000fffe0ff */
[----:B------:R-:W-:Y:S01]  /*7ab0*/  @P1 IMAD.IADD R0, R56, 0x1, R0 ;  /* 0x0000000138001824 */ /* 0x000fe200078e0200 */
[----:B------:R-:W-:Y:S06]  /*7ac0*/  @P0 BRA `(.L_x_133) ;  /* 0x00000000000c0947 */ /* 0x000fec0003800000 */
[----:B------:R-:W-:Y:S04]  /*7ad0*/  SHF.L.U32 R4, R55, 0x1f, RZ ;  /* 0x0000001f37047819 */ /* 0x000fe800000006ff */
[----:B------:R-:W1:Y:S02]  /*7ae0*/  SYNCS.PHASECHK.TRANS64.TRYWAIT P0, [R2+URZ+0x110], R4 ;  /* 0x00011004020075a7 */ /* 0x000e6400080011ff */
[----:B-1----:R-:W-:Y:S05]  /*7af0*/  @!P0 BRA `(.L_x_134) ;  /* 0x0000002000d08947 */ /* 0x002fea0003800000 */
.L_x_133:
[----:B------:R-:W-:Y:S05]  /*7b00*/  BSYNC B0 ;  /* 0x0000000000007941 */ /* 0x000fea0003800000 */
.L_x_132:
[----:B------:R-:W-:Y:S02]  /*7b10*/  ISETP.NE.AND P0, PT, R64, RZ, PT ;  /* 0x000000ff4000720c */ /* 0x000fe40003f05270 */
[----:B------:R-:W-:Y:S11]  /*7b20*/  IADD3 R61, PT, PT, R61, 0x1, RZ ;  /* 0x000000013d3d7810 */ /* 0x000ff60007ffe0ff */
[----:B------:R-:W-:Y:S05]  /*7b30*/  @P0 WARPSYNC.ALL ;  /* 0x0000000000000948 */ /* 0x000fea0003800000 */
[----:B------:R4:W1:Y:S04]  /*7b40*/  @P0 LDSM.16.M88.4 R28, [R3+UR44+0x400] ;  /* 0x0004002c031c083b */ /* 0x0008680008000200 */
[----:B------:R4:W1:Y:S02]  /*7b50*/  @P0 LDSM.16.M88.4 R36, [R0+0x400] ;  /* 0x000400000024083b */ /* 0x0008640000000200 */
.L_x_131:
[----:B------:R-:W-:Y:S05]  /*7b60*/  BSYNC B1 ;  /* 0x0000000000017941 */ /* 0x000fea0003800000 */
.L_x_130:
[----:B----4-:R-:W-:Y:S05]  /*7b70*/  VIADD R0, R25, 0x40 ;  /* 0x0000004019007836 */ /* 0x010fea0000000000 */
[----:B------:R-:W-:Y:S04]  /*7b80*/  SHF.R.U32.HI R0, RZ, 0x15, R0 ;  /* 0x00000015ff007819 */ /* 0x000fe80000011600 */
[----:B------:R-:W-:Y:S11]  /*7b90*/  LOP3.LUT P0, RZ, R0, 0x3, R46, 0x48, !PT ;  /* 0x0000000300ff7812 */ /* 0x000ff6000780482e */
[----:B------:R-:W-:Y:S02]  /*7ba0*/  @!UPT UIADD3 URZ, UPT, UPT, URZ, URZ, URZ ;  /* 0x000000fffffff290 */ /* 0x000fe4000fffe0ff */
[----:B------:R-:W-:Y:S05]  /*7bb0*/  @!P0 BRA `(.L_x_135) ;  /* 0x0000000000408947 */ /* 0x000fea0003800000 */
[----:B------:R-:W4:Y:S01]  /*7bc0*/  LDCU.64 UR8, c[0x4][0x70] ;  /* 0x01000e00ff0877ac */ /* 0x000f220008000a00 */
[----:B------:R-:W-:Y:S01]  /*7bd0*/  MOV R3, 0x0 ;  /* 0x0000000000037802 */ /* 0x000fe20000000f00 */
[----:B------:R-:W-:Y:S02]  /*7be0*/  HFMA2 R12, -RZ, RZ, 0, 5.9604644775390625e-08 ;  /* 0x00000001ff0c7431 */ /* 0x000fe400000001ff */
[----:B---3--:R-:W-:Y:S02]  /*7bf0*/  IMAD.MOV.U32 R8, RZ, RZ, 0x192 ;  /* 0x00000192ff087424 */ /* 0x008fe400078e00ff */
[----:B------:R-:W-:Y:S01]  /*7c00*/  IMAD.MOV.U32 R13, RZ, RZ, RZ ;  /* 0x000000ffff0d7224 */ /* 0x000fe200078e00ff */
[----:B------:R-:W3:Y:S01]  /*7c10*/  LDCU.64 UR6, c[0x4][0x78] ;  /* 0x01000f00ff0677ac */ /* 0x000ee20008000a00 */
[----:B-1----:R-:W1:Y:S01]  /*7c20*/  LDC.64 R2, c[0x4][R3] ;  /* 0x0100000003027b82 */ /* 0x002e620000000a00 */
[----:B------:R-:W5:Y:S01]  /*7c30*/  LDCU.64 UR4, c[0x4][0x10] ;  /* 0x01000200ff0477ac */ /* 0x000f620008000a00 */
[----:B----4-:R-:W-:Y:S01]  /*7c40*/  MOV R5, UR9 ;  /* 0x0000000900057c02 */ /* 0x010fe20008000f00 */
[----:B------:R-:W-:Y:S01]  /*7c50*/  IMAD.U32 R4, RZ, RZ, UR8 ;  /* 0x00000008ff047e24 */ /* 0x000fe2000f8e00ff */
[----:B---3--:R-:W-:Y:S01]  /*7c60*/  MOV R7, UR7 ;  /* 0x0000000700077c02 */ /* 0x008fe20008000f00 */
[----:B------:R-:W-:Y:S01]  /*7c70*/  IMAD.U32 R6, RZ, RZ, UR6 ;  /* 0x00000006ff067e24 */ /* 0x000fe2000f8e00ff */
[----:B-----5:R-:W-:Y:S01]  /*7c80*/  MOV R11, UR5 ;  /* 0x00000005000b7c02 */ /* 0x020fe20008000f00 */
[----:B------:R-:W-:Y:S02]  /*7c90*/  IMAD.U32 R10, RZ, RZ, UR4 ;  /* 0x00000004ff0a7e24 */ /* 0x000fe4000f8e00ff */
[----:B------:R-:W-:Y:S07]  /*7ca0*/  LEPC R20, `(.L_x_135) ;  /* 0x000000001014794e */ /* 0x000fee0000000000 */
[----:B-12---:R-:W-:Y:S05]  /*7cb0*/  CALL.ABS.NOINC R2 ;  /* 0x0000000002007343 */ /* 0x006fea0003c00000 */
.L_x_135:
[----:B-1----:R-:W-:Y:S01]  /*7cc0*/  SHF.L.U32 R3, R28, 0x10, RZ ;  /* 0x000000101c037819 */ /* 0x002fe200000006ff */
[----:B------:R-:W-:Y:S05]  /*7cd0*/  WARPSYNC.ALL ;  /* 0x0000000000007948 */ /* 0x000fea0003800000 */
[----:B------:R-:W-:Y:S01]  /*7ce0*/  R2UR UR4, R25 ;  /* 0x00000000190472ca */ /* 0x000fe200000e0000 */
[----:B------:R-:W-:Y:S01]  /*7cf0*/  BSSY.RECONVERGENT B0, `(.L_x_136) ;  /* 0x0000055000007945 */ /* 0x000fe20003800200 */
[C---:B------:R-:W-:Y:S02]  /*7d00*/  SHF.L.U32 R20, R29.reuse, 0x10, RZ ;  /* 0x000000101d147819 */ /* 0x040fe400000006ff */
[----:B------:R-:W-:Y:S02]  /*7d10*/  LOP3.LUT R21, R29, 0xffff0000, RZ, 0xc0, !PT ;  /* 0xffff00001d157812 */ /* 0x000fe400078ec0ff */
[----:B------:R-:W-:Y:S02]  /*7d20*/  ISETP.NE.AND P6, PT, R58, RZ, PT ;  /* 0x000000ff3a00720c */ /* 0x000fe40003fc5270 */
[----:B------:R-:W-:Y:S05]  /*7d30*/  ISETP.NE.AND P0, PT, R57, RZ, PT ;  /* 0x000000ff3900720c */ /* 0x000fea0003f05270 */
[----:B---3--:R-:W1:Y:S02]  /*7d40*/  LDTM.16dp256bit.x4 R4, tmem[UR4+0x40] ;  /* 0x00004004000479ee */ /* 0x008e640008120000 */
[----:B-1----:R-:W-:Y:S01]  /*7d50*/  FMUL R0, R24, R4 ;  /* 0x0000000418007220 */ /* 0x002fe20000400000 */
[----:B------:R-:W-:Y:S01]  /*7d60*/  LOP3.LUT R4, R28, 0xffff0000, RZ, 0xc0, !PT ;  /* 0xffff00001c047812 */ /* 0x000fe200078ec0ff */
[C---:B------:R-:W-:Y:S01]  /*7d70*/  FMUL R2, R24.reuse, R5 ;  /* 0x0000000518027220 */ /* 0x040fe20000400000 */
        /* <DEDUP_REMOVED lines=26> */
[----:B------:R-:W-:Y:S01]  /*7f20*/  FMUL R10, R24, R14 ;  /* 0x0000000e180a7220 */ /* 0x000fe20000400000 */
[----:B------:R-:W-:Y:S01]  /*7f30*/  SHF.L.U32 R4, R39, 0x10, RZ ;  /* 0x0000001027047819 */ /* 0x000fe200000006ff */
[----:B------:R-:W-:Y:S01]  /*7f40*/  FFMA R11, R27, R16, R11 ;  /* 0x000000101b0b7223 */ /* 0x000fe2000000000b */
[----:B------:R-:W-:Y:S01]  /*7f50*/  LOP3.LUT R5, R39, 0xffff0000, RZ, 0xc0, !PT ;  /* 0xffff000027057812 */ /* 0x000fe200078ec0ff */
[----:B------:R-:W-:Y:S01]  /*7f60*/  FFMA R8, R27, R0, R8 ;  /* 0x000000001b087223 */ /* 0x000fe20000000008 */
[----:B------:R-:W-:Y:S01]  /*7f70*/  LOP3.LUT R0, R37, 0xffff0000, RZ, 0xc0, !PT ;  /* 0xffff000025007812 */ /* 0x000fe200078ec0ff */
[C---:B------:R-:W-:Y:S01]  /*7f80*/  FFMA R9, R27.reuse, R2, R9 ;  /* 0x000000021b097223 */ /* 0x040fe20000000009 */
[C---:B------:R-:W-:Y:S01]  /*7f90*/  SHF.L.U32 R2, R38.reuse, 0x10, RZ ;  /* 0x0000001026027819 */ /* 0x040fe200000006ff */
[----:B------:R-:W-:Y:S01]  /*7fa0*/  FFMA R10, R27, R3, R10 ;  /* 0x000000031b0a7223 */ /* 0x000fe2000000000a */
[----:B------:R-:W-:Y:S01]  /*7fb0*/  LOP3.LUT R3, R38, 0xffff0000, RZ, 0xc0, !PT ;  /* 0xffff000026037812 */ /* 0x000fe200078ec0ff */
[C---:B------:R-:W-:Y:S01]  /*7fc0*/  FMUL R15, R24.reuse, R15 ;  /* 0x0000000f180f7220 */ /* 0x040fe20000400000 */
[----:B------:R-:W-:Y:S01]  /*7fd0*/  F2FP.BF16.F32.PACK_AB R35, R11, R6 ;  /* 0x000000060b23723e */ /* 0x000fe200000010ff */
[C---:B------:R-:W-:Y:S01]  /*7fe0*/  FMUL R13, R24.reuse, R17 ;  /* 0x00000011180d7220 */ /* 0x040fe20000400000 */
[C---:B------:R-:W-:Y:S01]  /*7ff0*/  FMUL R14, R24.reuse, R18 ;  /* 0x00000012180e7220 */ /* 0x040fe20000400000 */
[----:B------:R-:W-:Y:S01]  /*8000*/  FFMA R15, R27, R0, R15 ;  /* 0x000000001b0f7223 */ /* 0x000fe2000000000f */
[----:B------:R-:W-:Y:S01]  /*8010*/  FMUL R19, R24, R19 ;  /* 0x0000001318137220 */ /* 0x000fe20000400000 */
[----:B------:R1:W-:Y:S01]  /*8020*/  STSM.16.M88.4 [R60+0x2400], R32 ;  /* 0x002400203c007844 */ /* 0x0003e20000000200 */
[----:B------:R-:W-:Y:S01]  /*8030*/  F2FP.BF16.F32.PACK_AB R8, R9, R8 ;  /* 0x000000080908723e */ /* 0x000fe200000010ff */
[----:B------:R-:W-:Y:S01]  /*8040*/  FFMA R12, R27, R2, R12 ;  /* 0x000000021b0c7223 */ /* 0x000fe2000000000c */
[----:B------:R-:W-:Y:S01]  /*8050*/  F2FP.BF16.F32.PACK_AB R9, R15, R10 ;  /* 0x0000000a0f09723e */ /* 0x000fe200000010ff */
[C---:B------:R-:W-:Y:S01]  /*8060*/  FFMA R13, R27.reuse, R3, R13 ;  /* 0x000000031b0d7223 */ /* 0x040fe2000000000d */
        /* <DEDUP_REMOVED lines=15> */
[----:B---3--:R-:W3:Y:S01]  /*8160*/  FENCE.VIEW.ASYNC.S ;  /* 0x00000000000073c6 */ /* 0x008ee20000000000 */
[----:B------:R-:W-:Y:S01]  /*8170*/  @P6 PRMT R0, R65, 0x654, R0 ;  /* 0x0000065441006816 */ /* 0x000fe20000000000 */
[----:B---3--:R-:W-:Y:S06]  /*8180*/  BAR.SYNC.DEFER_BLOCKING 0x1, 0x80 ;  /* 0x0042000000007b1d */ /* 0x008fec0000010000 */
[----:B------:R-:W-:Y:S05]  /*8190*/  @P0 BRA `(.L_x_137) ;  /* 0x0000000000280947 */ /* 0x000fea0003800000 */
[----:B------:R-:W3:Y:S01]  /*81a0*/  LDCU.64 UR6, c[0x0][0x348] ;  /* 0x00006900ff0677ac */ /* 0x000ee20008000a00 */
[----:B------:R-:W-:Y:S02]  /*81b0*/  UIADD3 UR9, UPT, UPT, UR49, 0x40, URZ ;  /* 0x0000004031097890 */ /* 0x000fe4000fffe0ff */
[----:B------:R-:W-:Y:S01]  /*81c0*/  UIADD3 UR8, UPT, UPT, UR44, 0x2400, URZ ;  /* 0x000024002c087890 */ /* 0x000fe2000fffe0ff */
[----:B------:R-:W-:Y:S01]  /*81d0*/  UMOV UR10, UR50 ;  /* 0x00000032000a7c82 */ /* 0x000fe20008000000 */
[----:B------:R-:W-:Y:S01]  /*81e0*/  UMOV UR11, UR36 ;  /* 0x00000024000b7c82 */ /* 0x000fe20008000000 */
[----:B---3--:R-:W-:Y:S04]  /*81f0*/  UIADD3 UR4, UP0, UPT, UR6, 0x680, URZ ;  /* 0x0000068006047890 */ /* 0x008fe8000ff1e0ff */
[----:B------:R-:W-:Y:S09]  /*8200*/  UIADD3.X UR5, UPT, UPT, URZ, UR7, URZ, UP0, !UPT ;  /* 0x00000007ff057290 */ /* 0x000ff200087fe4ff */
[----:B------:R3:W-:Y:S01]  /*8210*/  UTMASTG.3D [UR8], [UR4] ;  /* 0x00000008040073b5 */ /* 0x0007e20008010000 */
[----:B------:R0:W-:Y:S01]  /*8220*/  UTMACMDFLUSH ;  /* 0x00000000000079b7 */ /* 0x0001e20000000000 */
[----:B---3--:R-:W-:Y:S04]  /*8230*/  DEPBAR.LE SB0, 0x1 ;  /* 0x000080400000791a */ /* 0x008fe80000000000 */
.L_x_137:
[----:B------:R-:W-:Y:S05]  /*8240*/  BSYNC.RECONVERGENT B0 ;  /* 0x0000000000007941 */ /* 0x000fea0003800200 */
.L_x_136:
        /* <DEDUP_REMOVED lines=8> */
[----:B---3--:R-:W-:Y:S06]  /*82d0*/  @!P6 BRA `(.L_x_139) ;  /* 0x000000000040e947 */ /* 0x008fec0003800000 */
        /* <DEDUP_REMOVED lines=8> */
[----:B------:R-:W3:Y:S02]  /*8360*/  SYNCS.PHASECHK.TRANS64.TRYWAIT P0, [R3+URZ+0x110], R0 ;  /* 0x00011000030075a7 */ /* 0x000ee400080011ff */
[----:B---3--:R-:W-:Y:S05]  /*8370*/  @!P0 BRA `(.L_x_142) ;  /* 0x0000001800c48947 */ /* 0x008fea0003800000 */
.L_x_141:
[----:B------:R-:W-:Y:S05]  /*8380*/  BSYNC B0 ;  /* 0x0000000000007941 */ /* 0x000fea0003800000 */
.L_x_140:
[----:B------:R-:W-:Y:S11]  /*8390*/  ISETP.NE.AND P0, PT, R64, RZ, PT ;  /* 0x000000ff4000720c */ /* 0x000ff60003f05270 */
[----:B------:R-:W-:Y:S02]  /*83a0*/  @!UPT UIADD3 URZ, UPT, UPT, URZ, URZ, URZ ;  /* 0x000000fffffff290 */ /* 0x000fe4000fffe0ff */
[----:B------:R-:W-:Y:S05]  /*83b0*/  @P0 WARPSYNC.ALL ;  /* 0x0000000000000948 */ /* 0x000fea0003800000 */
[----:B------:R4:W1:Y:S04]  /*83c0*/  @P0 LDSM.16.M88.4 R28, [R61+UR44+0x400] ;  /* 0x0004002c3d1c083b */ /* 0x0008680008000200 */
[----:B------:R4:W1:Y:S02]  /*83d0*/  @P0 LDSM.16.M88.4 R36, [R2+0x400] ;  /* 0x000400000224083b */ /* 0x0008640000000200 */
.L_x_139:
[----:B------:R-:W-:Y:S05]  /*83e0*/  BSYNC B1 ;  /* 0x0000000000017941 */ /* 0x000fea0003800000 */
.L_x_138:
[----:B---3--:R-:W-:Y:S05]  /*83f0*/  VIADD R0, R25, 0x60 ;  /* 0x0000006019007836 */ /* 0x008fea0000000000 */
[----:B------:R-:W-:Y:S04]  /*8400*/  SHF.R.U32.HI R0, RZ, 0x15, R0 ;  /* 0x00000015ff007819 */ /* 0x000fe80000011600 */
[----:B------:R-:W-:Y:S11]  /*8410*/  LOP3.LUT P0, RZ, R0, 0x3, R46, 0x48, !PT ;  /* 0x0000000300ff7812 */ /* 0x000ff6000780482e */
[----:B------:R-:W-:Y:S02]  /*8420*/  @!UPT UIADD3 URZ, UPT, UPT, URZ, URZ, URZ ;  /* 0x000000fffffff290 */ /* 0x000fe4000fffe0ff */
[----:B------:R-:W-:Y:S05]  /*8430*/  @!P0 BRA `(.L_x_143) ;  /* 0x0000000000408947 */ /* 0x000fea0003800000 */
[----:B------:R-:W3:Y:S01]  /*8440*/  LDCU.64 UR8, c[0x4][0x70] ;  /* 0x01000e00ff0877ac */ /* 0x000ee20008000a00 */
[----:B------:R-:W-:Y:S01]  /*8450*/  MOV R3, 0x0 ;  /* 0x0000000000037802 */ /* 0x000fe20000000f00 */
[----:B------:R-:W-:Y:S02]  /*8460*/  HFMA2 R12, -RZ, RZ, 0, 5.9604644775390625e-08 ;  /* 0x00000001ff0c7431 */ /* 0x000fe400000001ff */
[----:B-1----:R-:W-:Y:S02]  /*8470*/  IMAD.MOV.U32 R8, RZ, RZ, 0x192 ;  /* 0x00000192ff087424 */ /* 0x002fe400078e00ff */
[----:B------:R-:W-:Y:S01]  /*8480*/  IMAD.MOV.U32 R13, RZ, RZ, RZ ;  /* 0x000000ffff0d7224 */ /* 0x000fe200078e00ff */
[----:B------:R-:W1:Y:S01]  /*8490*/  LDCU.64 UR6, c[0x4][0x78] ;  /* 0x01000f00ff0677ac */ /* 0x000e620008000a00 */
[----:B----4-:R-:W4:Y:S01]  /*84a0*/  LDC.64 R2, c[0x4][R3] ;  /* 0x0100000003027b82 */ /* 0x010f220000000a00 */
        /* <DEDUP_REMOVED lines=9> */
.L_x_143:
[----:B------:R-:W-:Y:S01]  /*8540*/  ISETP.NE.AND P0, PT, R57, RZ, PT ;  /* 0x000000ff3900720c */ /* 0x000fe20003f05270 */
[----:B------:R-:W-:Y:S05]  /*8550*/  WARPSYNC.ALL ;  /* 0x0000000000007948 */ /* 0x000fea0003800000 */
[----:B------:R-:W-:Y:S01]  /*8560*/  R2UR UR4, R25 ;  /* 0x00000000190472ca */ /* 0x000fe200000e0000 */
[----:B------:R-:W3:Y:S01]  /*8570*/  S2UR UR5, SR_CgaCtaId ;  /* 0x00000000000579c3 */ /* 0x000ee20000008800 */
[C---:B-1----:R-:W-:Y:S01]  /*8580*/  SHF.L.U32 R0, R28.reuse, 0x10, RZ ;  /* 0x000000101c007819 */ /* 0x042fe200000006ff */
[----:B------:R-:W-:Y:S01]  /*8590*/  BSSY.RECONVERGENT B0, `(.L_x_144) ;  /* 0x0000052000007945 */ /* 0x000fe20003800200 */
[----:B----4-:R-:W-:Y:S02]  /*85a0*/  LOP3.LUT R2, R28, 0xffff0000, RZ, 0xc0, !PT ;  /* 0xffff00001c027812 */ /* 0x010fe400078ec0ff */
[C---:B------:R-:W-:Y:S02]  /*85b0*/  SHF.L.U32 R3, R29.reuse, 0x10, RZ ;  /* 0x000000101d037819 */ /* 0x040fe400000006ff */
[----:B------:R-:W-:Y:S02]  /*85c0*/  LOP3.LUT R20, R29, 0xffff0000, RZ, 0xc0, !PT ;  /* 0xffff00001d147812 */ /* 0x000fe400078ec0ff */
[C---:B------:R-:W-:Y:S02]  /*85d0*/  SHF.L.U32 R21, R30.reuse, 0x10, RZ ;  /* 0x000000101e157819 */ /* 0x040fe400000006ff */
[----:B------:R-:W-:Y:S01]  /*85e0*/  LOP3.LUT R25, R30, 0xffff0000, RZ, 0xc0, !PT ;  /* 0xffff00001e197812 */ /* 0x000fe200078ec0ff */
[----:B------:R-:W1:Y:S01]  /*85f0*/  LDTM.16dp256bit.x4 R4, tmem[UR4+0x60] ;  /* 0x00006004000479ee */ /* 0x000e620008120000 */
[----:B------:R-:W-:Y:S01]  /*8600*/  R2UR UR4, R26 ;  /* 0x000000001a0472ca */ /* 0x000fe200000e0000 */
[----:B------:R-:W-:Y:S01]  /*8610*/  NOP ;  /* 0x0000000000007918 */ /* 0x000fe20000000000 */
[C---:B------:R-:W-:Y:S02]  /*8620*/  SHF.L.U32 R26, R31.reuse, 0x10, RZ ;  /* 0x000000101f1a7819 */ /* 0x040fe400000006ff */
[----:B------:R-:W-:Y:S02]  /*8630*/  LOP3.LUT R28, R31, 0xffff0000, RZ, 0xc0, !PT ;  /* 0xffff00001f1c7812 */ /* 0x000fe400078ec0ff */
[C---:B------:R-:W-:Y:S02]  /*8640*/  SHF.L.U32 R29, R36.reuse, 0x10, RZ ;  /* 0x00000010241d7819 */ /* 0x040fe400000006ff */
[----:B------:R-:W-:Y:S02]  /*8650*/  LOP3.LUT R30, R36, 0xffff0000, RZ, 0xc0, !PT ;  /* 0xffff0000241e7812 */ /* 0x000fe400078ec0ff */
[C---:B------:R-:W-:Y:S02]  /*8660*/  SHF.L.U32 R31, R37.reuse, 0x10, RZ ;  /* 0x00000010251f7819 */ /* 0x040fe400000006ff */
[----:B------:R-:W-:Y:S01]  /*8670*/  LOP3.LUT R32, R37, 0xffff0000, RZ, 0xc0, !PT ;  /* 0xffff000025207812 */ /* 0x000fe200078ec0ff */
[----:B------:R-:W-:Y:S01]  /*8680*/  UIADD3 UR4, UPT, UPT, UR4, 0x1a0, URZ ;  /* 0x000001a004047890 */ /* 0x000fe2000fffe0ff */
[C---:B------:R-:W-:Y:S02]  /*8690*/  SHF.L.U32 R33, R38.reuse, 0x10, RZ ;  /* 0x0000001026217819 */ /* 0x040fe400000006ff */
[----:B------:R-:W-:Y:S02]  /*86a0*/  LOP3.LUT R34, R38, 0xffff0000, RZ, 0xc0, !PT ;  /* 0xffff000026227812 */ /* 0x000fe400078ec0ff */
[C---:B------:R-:W-:Y:S02]  /*86b0*/  SHF.L.U32 R35, R39.reuse, 0x10, RZ ;  /* 0x0000001027237819 */ /* 0x040fe400000006ff */
[----:B------:R-:W-:Y:S01]  /*86c0*/  LOP3.LUT R36, R39, 0xffff0000, RZ, 0xc0, !PT ;  /* 0xffff000027247812 */ /* 0x000fe200078ec0ff */
[C---:B-1----:R-:W-:Y:S01]  /*86d0*/  FMUL R4, R24.reuse, R4 ;  /* 0x0000000418047220 */ /* 0x042fe20000400000 */
[----:B---3--:R-:W-:Y:S01]  /*86e0*/  UPRMT UR4, UR5, 0x654, UR4 ;  /* 0x0000065405047896 */ /* 0x008fe20008000004 */
[C---:B------:R-:W-:Y:S01]  /*86f0*/  FMUL R5, R24.reuse, R5 ;  /* 0x0000000518057220 */ /* 0x040fe20000400000 */
[C---:B------:R-:W-:Y:S01]  /*8700*/  FMUL R6, R24.reuse, R6 ;  /* 0x0000000618067220 */ /* 0x040fe20000400000 */
[C---:B------:R-:W-:Y:S01]  /*8710*/  FFMA R4, R27.reuse, R0, R4 ;  /* 0x000000001b047223 */ /* 0x040fe20000000004 */
[C---:B------:R-:W-:Y:S01]  /*8720*/  FMUL R7, R24.reuse, R7 ;  /* 0x0000000718077220 */ /* 0x040fe20000400000 */
[C---:B------:R-:W-:Y:S01]  /*8730*/  FFMA R5, R27.reuse, R2, R5 ;  /* 0x000000021b057223 */ /* 0x040fe20000000005 */
[C---:B------:R-:W-:Y:S01]  /*8740*/  FFMA R6, R27.reuse, R3, R6 ;  /* 0x000000031b067223 */ /* 0x040fe20000000006 */
[C---:B------:R-:W-:Y:S01]  /*8750*/  FMUL R8, R24.reuse, R8 ;  /* 0x0000000818087220 */ /* 0x040fe20000400000 */
[----:B------:R-:W-:Y:S01]  /*8760*/  FFMA R7, R27, R20, R7 ;  /* 0x000000141b077223 */ /* 0x000fe20000000007 */
[----:B------:R-:W-:Y:S01]  /*8770*/  SYNCS.ARRIVE.TRANS64.RED.A1T0 RZ, [UR4], RZ ;  /* 0x000000ffffff79a7 */ /* 0x000fe20008100404 */
[----:B------:R-:W-:Y:S01]  /*8780*/  F2FP.BF16.F32.PACK_AB R4, R5, R4 ;  /* 0x000000040504723e */ /* 0x000fe200000010ff */
[----:B------:R-:W-:Y:S01]  /*8790*/  FFMA R8, R27, R21, R8 ;  /* 0x000000151b087223 */ /* 0x000fe20000000008 */
[C---:B------:R-:W-:Y:S01]  /*87a0*/  FMUL R9, R24.reuse, R9 ;  /* 0x0000000918097220 */ /* 0x040fe20000400000 */
[----:B------:R-:W-:Y:S01]  /*87b0*/  F2FP.BF16.F32.PACK_AB R5, R7, R6 ;  /* 0x000000060705723e */ /* 0x000fe200000010ff */
[C---:B------:R-:W-:Y:S01]  /*87c0*/  FMUL R0, R24.reuse, R10 ;  /* 0x0000000a18007220 */ /* 0x040fe20000400000 */
[C---:B------:R-:W-:Y:S01]  /*87d0*/  FMUL R2, R24.reuse, R11 ;  /* 0x0000000b18027220 */ /* 0x040fe20000400000 */
[C---:B------:R-:W-:Y:S01]  /*87e0*/  FMUL R3, R24.reuse, R12 ;  /* 0x0000000c18037220 */ /* 0x040fe20000400000 */
[C---:B------:R-:W-:Y:S01]  /*87f0*/  FFMA R9, R27.reuse, R25, R9 ;  /* 0x000000191b097223 */ /* 0x040fe20000000009 */
[C---:B------:R-:W-:Y:S01]  /*8800*/  FMUL R10, R24.reuse, R13 ;  /* 0x0000000d180a7220 */ /* 0x040fe20000400000 */
[C---:B------:R-:W-:Y:S01]  /*8810*/  FFMA R0, R27.reuse, R26, R0 ;  /* 0x0000001a1b007223 */ /* 0x040fe20000000000 */
[C---:B------:R-:W-:Y:S01]  /*8820*/  FMUL R11, R24.reuse, R14 ;  /* 0x0000000e180b7220 */ /* 0x040fe20000400000 */
[C---:B------:R-:W-:Y:S01]  /*8830*/  FFMA R2, R27.reuse, R28, R2 ;  /* 0x0000001c1b027223 */ /* 0x040fe20000000002 */
[C---:B------:R-:W-:Y:S01]  /*8840*/  FMUL R15, R24.reuse, R15 ;  /* 0x0000000f180f7220 */ /* 0x040fe20000400000 */
[C---:B------:R-:W-:Y:S01]  /*8850*/  FMUL R12, R24.reuse, R16 ;  /* 0x00000010180c7220 */ /* 0x040fe20000400000 */
[C---:B------:R-:W-:Y:S01]  /*8860*/  FFMA R3, R27.reuse, R29, R3 ;  /* 0x0000001d1b037223 */ /* 0x040fe20000000003 */
[C---:B------:R-:W-:Y:S01]  /*8870*/  FMUL R13, R24.reuse, R17 ;  /* 0x00000011180d7220 */ /* 0x040fe20000400000 */
[C---:B------:R-:W-:Y:S01]  /*8880*/  FFMA R10, R27.reuse, R30, R10 ;  /* 0x0000001e1b0a7223 */ /* 0x040fe2000000000a */
[C---:B------:R-:W-:Y:S01]  /*8890*/  FMUL R14, R24.reuse, R18 ;  /* 0x00000012180e7220 */ /* 0x040fe20000400000 */
[C---:B------:R-:W-:Y:S01]  /*88a0*/  FFMA R11, R27.reuse, R31, R11 ;  /* 0x0000001f1b0b7223 */ /* 0x040fe2000000000b */
[C---:B------:R-:W-:Y:S01]  /*88b0*/  FFMA R15, R27.reuse, R32, R15 ;  /* 0x000000201b0f7223 */ /* 0x040fe2000000000f */
[----:B------:R-:W-:Y:S01]  /*88c0*/  FMUL R19, R24, R19 ;  /* 0x0000001318137220 */ /* 0x000fe20000400000 */
[C---:B------:R-:W-:Y:S01]  /*88d0*/  FFMA R12, R27.reuse, R33, R12 ;  /* 0x000000211b0c7223 */ /* 0x040fe2000000000c */
[C---:B------:R-:W-:Y:S01]  /*88e0*/  FFMA R13, R27.reuse, R34, R13 ;  /* 0x000000221b0d7223 */ /* 0x040fe2000000000d */
[C---:B------:R-:W-:Y:S01]  /*88f0*/  FFMA R14, R27.reuse, R35, R14 ;  /* 0x000000231b0e7223 */ /* 0x040fe2000000000e */
[----:B------:R-:W-:Y:S01]  /*8900*/  FFMA R19, R27, R36, R19 ;  /* 0x000000241b137223 */ /* 0x000fe20000000013 */
[----:B------:R-:W-:Y:S02]  /*8910*/  F2FP.BF16.F32.PACK_AB R6, R9, R8 ;  /* 0x000000080906723e */ /* 0x000fe400000010ff */
        /* <DEDUP_REMOVED lines=25> */
.L_x_145:
[----:B------:R-:W-:Y:S05]  /*8ab0*/  BSYNC.RECONVERGENT B0 ;  /* 0x0000000000007941 */ /* 0x000fea0003800200 */
.L_x_144:
[----:B------:R-:W-:Y:S01]  /*8ac0*/  BAR.SYNC.DEFER_BLOCKING 0x1, 0x80 ;  /* 0x0042000000007b1d */ /* 0x000fe20000010000 */
[----:B------:R-:W-:Y:S01]  /*8ad0*/  UISETP.NE.AND UP0, UPT, UR47, -0x4, UPT ;  /* 0xfffffffc2f00788c */ /* 0x000fe2000bf05270 */
[----:B------:R-:W-:Y:S08]  /*8ae0*/  IADD3 R22, PT, PT, R22, 0x1, RZ ;  /* 0x0000000116167810 */ /* 0x000ff00007ffe0ff */
[----:B------:R-:W-:Y:S05]  /*8af0*/  BRA.U !UP0, `(.L_x_146) ;  /* 0x0000000108247547 */ /* 0x000fea000b800000 */
[----:B------:R-:W-:Y:S01]  /*8b00*/  ISETP.NE.AND P0, PT, R58, RZ, PT ;  /* 0x000000ff3a00720c */ /* 0x000fe20003f05270 */
[----:B------:R-:W-:Y:S01]  /*8b10*/  IMAD.U32 R0, RZ, RZ, UR46 ;  /* 0x0000002eff007e24 */ /* 0x000fe2000f8e00ff */
[----:B------:R-:W-:Y:S04]  /*8b20*/  UIADD3 UR4, UPT, UPT, UR46, 0x1, URZ ;  /* 0x000000012e047890 */ /* 0x000fe8000fffe0ff */
[----:B------:R-:W-:Y:S04]  /*8b30*/  UISETP.NE.AND UP0, UPT, UR4, 0x4, UPT ;  /* 0x000000040400788c */ /* 0x000fe8000bf05270 */
[----:B------:R-:W-:Y:S03]  /*8b40*/  USEL UR46, UR4, URZ, UP0 ;  /* 0x000000ff042e7287 */ /* 0x000fe60008000000 */
[----:B------:R-:W-:Y:S05]  /*8b50*/  @P0 LEA R0, R0, UR44, 0x3 ;  /* 0x0000002c00000c11 */ /* 0x000fea000f8e18ff */
[----:B------:R-:W-:Y:S05]  /*8b60*/  @P0 VIADD R0, R0, 0x130 ;  /* 0x0000013000000836 */ /* 0x000fea0000000000 */
[----:B------:R-:W-:Y:S04]  /*8b70*/  @P0 PRMT R0, R65, 0x654, R0 ;  /* 0x0000065441000816 */ /* 0x000fe80000000000 */
[----:B------:R3:W-:Y:S03]  /*8b80*/  @P0 SYNCS.ARRIVE.TRANS64.RED.A1T0 RZ, [R0+URZ], RZ ;  /* 0x000000ff00ff09a7 */ /* 0x0007e600081004ff */
.L_x_146:
[----:B------:R-:W-:Y:S01]  /*8b90*/  R2UR UR5, R47 ;  /* 0x000000002f0572ca */ /* 0x000fe200000e0000 */
[----:B------:R-:W-:Y:S01]  /*8ba0*/  UISETP.NE.AND UP0, UPT, UR61, URZ, UPT ;  /* 0x000000ff3d00728c */ /* 0x000fe2000bf05270 */
[----:B------:R-:W-:Y:S01]  /*8bb0*/  R2UR UR4, R48 ;  /* 0x00000000300472ca */ /* 0x000fe200000e0000 */
[----:B------:R-:W-:Y:S01]  /*8bc0*/  UIADD3 UR47, UPT, UPT, UR47, 0x4, URZ ;  /* 0x000000042f2f7890 */ /* 0x000fe2000fffe0ff */
[----:B------:R-:W-:Y:S01]  /*8bd0*/  ISETP.NE.AND P0, PT, R52, 0x2, PT ;  /* 0x000000023400780c */ /* 0x000fe20003f05270 */
[----:B------:R-:W-:Y:S01]  /*8be0*/  UMOV UR36, UR60 ;  /* 0x0000003c00247c82 */ /* 0x000fe20008000000 */
[----:B------:R-:W-:Y:S02]  /*8bf0*/  ISETP.NE.AND P1, PT, R22, 0x4, PT ;  /* 0x000000041600780c */ /* 0x000fe40003f25270 */
[----:B------:R-:W-:Y:S02]  /*8c00*/  SEL R2, RZ, 0x1, P0 ;  /* 0x00000001ff027807 */ /* 0x000fe40000000000 */
[----:B---3--:R-:W-:Y:S02]  /*8c10*/  SEL R0, RZ, 0x1, P1 ;  /* 0x00000001ff007807 */ /* 0x008fe40000800000 */
[----:B------:R-:W-:Y:S01]  /*8c20*/  LOP3.LUT R53, R53, R2, RZ, 0x3c, !PT ;  /* 0x0000000235357212 */ /* 0x000fe200078e3cff */
[----:B------:R-:W-:Y:S01]  /*8c30*/  UIADD3 UR31, UPT, UPT, UR37, UR5, URZ ;  /* 0x00000005251f7290 */ /* 0x000fe2000fffe0ff */
[----:B------:R-:W-:Y:S01]  /*8c40*/  LOP3.LUT R54, R54, R0, RZ, 0x3c, !PT ;  /* 0x0000000036367212 */ /* 0x000fe200078e3cff */
[----:B------:R-:W-:Y:S01]  /*8c50*/  UIADD3 UR30, UPT, UPT, UR38, UR4, URZ ;  /* 0x00000004261e7290 */ /* 0x000fe2000fffe0ff */
[----:B------:R-:W-:Y:S02]  /*8c60*/  SEL R52, R52, RZ, P0 ;  /* 0x000000ff34347207 */ /* 0x000fe40000000000 */
[----:B------:R-:W-:Y:S01]  /*8c70*/  SEL R22, R22, RZ, P1 ;  /* 0x000000ff16167207 */ /* 0x000fe20000800000 */
[----:B------:R-:W-:Y:S08]  /*8c80*/  BRA.U UP0, `(.L_x_147) ;  /* 0xffffffcd00b07547 */ /* 0x000ff0000b83ffff */
[----:B------:R-:W-:-:S13]  /*8c90*/  R2UR UR4, R49 ;  /* 0x00000000310472ca */ /* 0x000fda00000e0000 */
[----:B------:R-:W-:-:S09]  /*8ca0*/  UISETP.NE.AND UP0, UPT, UR4, URZ, UPT ;  /* 0x000000ff0400728c */ /* 0x000fd2000bf05270 */
[----:B------:R-:W-:Y:S05]  /*8cb0*/  BRA.U !UP0, `(.L_x_148) ;  /* 0x0000000108487547 */ /* 0x000fea000b800000 */
[----:B------:R-:W3:Y:S02]  /*8cc0*/  LDCU.64 UR4, c[0x0][0x890] ;  /* 0x00011200ff0477ac */ /* 0x000ee40008000a00 */
[----:B---3--:R-:W-:-:S04]  /*8cd0*/  UISETP.NE.U32.AND UP0, UPT, UR4, URZ, UPT ;  /* 0x000000ff0400728c */ /* 0x008fc8000bf05070 */
[----:B------:R-:W-:-:S09]  /*8ce0*/  UISETP.NE.AND.EX UP0, UPT, UR5, URZ, UPT, UP0 ;  /* 0x000000ff0500728c */ /* 0x000fd2000bf05300 */
[----:B------:R-:W-:Y:S05]  /*8cf0*/  BRA.U UP0, `(.L_x_149) ;  /* 0x00000001000c7547 */ /* 0x000fea000b800000 */
[----:B------:R-:W-:-:S13]  /*8d00*/  FSETP.NEU.AND P0, PT, R27, RZ, PT ;  /* 0x000000ff1b00720b */ /* 0x000fda0003f0d000 */
[----:B------:R-:W-:Y:S05]  /*8d10*/  @!P0 EXIT ;  /* 0x000000000000894d */ /* 0x000fea0003800000 */
[----:B------:R-:W-:Y:S05]  /*8d20*/  BRA `(.L_x_148) ;  /* 0x00000000002c7947 */ /* 0x000fea0003800000 */
.L_x_149:
[----:B------:R-:W-:Y:S01]  /*8d30*/  ISETP.NE.AND P0, PT, R51, RZ, PT ;  /* 0x000000ff3300720c */ /* 0x000fe20003f05270 */
[----:B------:R-:W-:-:S12]  /*8d40*/  BSSY.RECONVERGENT B0, `(.L_x_148) ;  /* 0x0000009000007945 */ /* 0x000fd80003800200 */
[----:B------:R-:W-:Y:S05]  /*8d50*/  @P0 BRA `(.L_x_150) ;  /* 0x0000000000140947 */ /* 0x000fea0003800000 */
[----:B------:R-:W3:Y:S02]  /*8d60*/  LDCU.64 UR4, c[0x0][0x888] ;  /* 0x00011100ff0477ac */ /* 0x000ee40008000a00 */
[----:B---3--:R-:W-:-:S04]  /*8d70*/  ISETP.NE.U32.AND P0, PT, RZ, UR4, PT ;  /* 0x00000004ff007c0c */ /* 0x008fc8000bf05070 */
[----:B------:R-:W-:-:S13]  /*8d80*/  ISETP.NE.AND.EX P0, PT, RZ, UR5, PT, P0 ;  /* 0x00000005ff007c0c */ /* 0x000fda000bf05300 */
[----:B------:R-:W-:Y:S05]  /*8d90*/  @!P0 EXIT ;  /* 0x000000000000894d */ /* 0x000fea0003800000 */
[----:B------:R-:W-:Y:S05]  /*8da0*/  BRA `(.L_x_151) ;  /* 0x0000000000087947 */ /* 0x000fea0003800000 */
.L_x_150:
[----:B------:R-:W-:-:S13]  /*8db0*/  FSETP.NEU.AND P0, PT, R27, RZ, PT ;  /* 0x000000ff1b00720b */ /* 0x000fda0003f0d000 */
[----:B------:R-:W-:Y:S05]  /*8dc0*/  @!P0 EXIT ;  /* 0x000000000000894d */ /* 0x000fea0003800000 */
.L_x_151:
[----:B------:R-:W-:Y:S05]  /*8dd0*/  BSYNC.RECONVERGENT B0 ;  /* 0x0000000000007941 */ /* 0x000fea0003800200 */
.L_x_148:
[----:B------:R-:W3:Y:S01]  /*8de0*/  S2UR UR5, SR_CgaCtaId ;  /* 0x00000000000579c3 */ /* 0x000ee20000008800 */
[----:B------:R-:W-:Y:S01]  /*8df0*/  ULEA UR4, UR46, UR44, 0x3 ;  /* 0x0000002c2e047291 */ /* 0x000fe2000f8e18ff */
[----:B------:R-:W-:-:S04]  /*8e00*/  DEPBAR.LE SB0, 0x0 ;  /* 0x000080000000791a */ /* 0x000fc80000000000 */
[----:B------:R-:W-:-:S04]  /*8e10*/  UIADD3 UR4, UPT, UPT, UR4, 0x130, URZ ;  /* 0x0000013004047890 */ /* 0x000fc8000fffe0ff */
[----:B---3--:R-:W-:-:S09]  /*8e20*/  UPRMT UR4, UR5, 0x654, UR4 ;  /* 0x0000065405047896 */ /* 0x008fd20008000004 */
[----:B------:R-:W-:Y:S01]  /*8e30*/  SYNCS.ARRIVE.TRANS64.RED.A1T0 RZ, [UR4], RZ ;  /* 0x000000ffffff79a7 */ /* 0x000fe20008100404 */
[----:B------:R-:W-:Y:S05]  /*8e40*/  EXIT ;  /* 0x000000000000794d */ /* 0x000fea0003800000 */
.L_x_25:
[----:B-1----:R1:W3:Y:S02]  /*8e50*/  SYNCS.PHASECHK.TRANS64.TRYWAIT P0, [R0+URZ+0x1d0], R2 ;  /* 0x0001d002000075a7 */ /* 0x0022e400080011ff */
[----:B---3--:R-:W-:Y:S05]  /*8e60*/  @!P0 NANOSLEEP.SYNCS 0x989680 ;  /* 0x009896800000895d */ /* 0x008fea0003900000 */
[----:B------:R-:W3:Y:S02]  /*8e70*/  @!P0 SYNCS.PHASECHK.TRANS64 P0, [R0+URZ+0x1d0], R2 ;  /* 0x0001d002000085a7 */ /* 0x000ee400080010ff */
[----:B---3--:R-:W-:Y:S05]  /*8e80*/  @!P0 BRA `(.L_x_25) ;  /* 0xfffffffc00f08947 */ /* 0x008fea000383ffff */
[----:B------:R-:W-:Y:S05]  /*8e90*/  BRA `(.L_x_152) ;  /* 0xffffff8800fc7947 */ /* 0x000fea000383ffff */
.L_x_28:
[----:B-1----:R-:W-:-:S07]  /*8ea0*/  MOV R0, UR33 ;  /* 0x0000002100007c02 */ /* 0x002fce0008000f00 */
.L_x_153:
[----:B-1----:R1:W3:Y:S02]  /*8eb0*/  SYNCS.PHASECHK.TRANS64.TRYWAIT P0, [R0+URZ+0x88], R3 ;  /* 0x00008803000075a7 */ /* 0x0022e400080011ff */
[----:B---3--:R-:W-:Y:S05]  /*8ec0*/  @!P0 NANOSLEEP.SYNCS 0x989680 ;  /* 0x009896800000895d */ /* 0x008fea0003900000 */
[----:B------:R-:W3:Y:S02]  /*8ed0*/  @!P0 SYNCS.PHASECHK.TRANS64 P0, [R0+URZ+0x88], R3 ;  /* 0x00008803000085a7 */ /* 0x000ee400080010ff */
[----:B---3--:R-:W-:Y:S05]  /*8ee0*/  @!P0 BRA `(.L_x_153) ;  /* 0xfffffffc00f08947 */ /* 0x008fea000383ffff */
[----:B------:R-:W-:Y:S05]  /*8ef0*/  BRA `(.L_x_27) ;  /* 0xffffff8c003c7947 */ /* 0x000fea000383ffff */
.L_x_35:
[----:B-1----:R-:W-:-:S07]  /*8f00*/  MOV R0, UR9 ;  /* 0x0000000900007c02 */ /* 0x002fce0008000f00 */
.L_x_154:
[----:B-1----:R1:W3:Y:S02]  /*8f10*/  SYNCS.PHASECHK.TRANS64.TRYWAIT P0, [R0+URZ+0x88], R3 ;  /* 0x00008803000075a7 */ /* 0x0022e400080011ff */
[----:B---3--:R-:W-:Y:S05]  /*8f20*/  @!P0 NANOSLEEP.SYNCS 0x989680 ;  /* 0x009896800000895d */ /* 0x008fea0003900000 */
[----:B------:R-:W3:Y:S02]  /*8f30*/  @!P0 SYNCS.PHASECHK.TRANS64 P0, [R0+URZ+0x88], R3 ;  /* 0x00008803000085a7 */ /* 0x000ee400080010ff */
[----:B---3--:R-:W-:Y:S05]  /*8f40*/  @!P0 BRA `(.L_x_154) ;  /* 0xfffffffc00f08947 */ /* 0x008fea000383ffff */
[----:B------:R-:W-:Y:S05]  /*8f50*/  BRA `(.L_x_34) ;  /* 0xffffff8c00f47947 */ /* 0x000fea000383ffff */
.L_x_40:
[----:B-1----:R1:W3:Y:S02]  /*8f60*/  SYNCS.PHASECHK.TRANS64.TRYWAIT P0, [R3+URZ+0x160], R0 ;  /* 0x00016000030075a7 */ /* 0x0022e400080011ff */
[----:B---3--:R-:W-:Y:S05]  /*8f70*/  @!P0 NANOSLEEP.SYNCS 0x989680 ;  /* 0x009896800000895d */ /* 0x008fea0003900000 */
[----:B------:R-:W3:Y:S02]  /*8f80*/  @!P0 SYNCS.PHASECHK.TRANS64 P0, [R3+URZ+0x160], R0 ;  /* 0x00016000030085a7 */ /* 0x000ee400080010ff */
[----:B---3--:R-:W-:Y:S05]  /*8f90*/  @!P0 BRA `(.L_x_40) ;  /* 0xfffffffc00f08947 */ /* 0x008fea000383ffff */
[----:B------:R-:W-:Y:S05]  /*8fa0*/  BRA `(.L_x_155) ;  /* 0xffffff9000947947 */ /* 0x000fea000383ffff */
.L_x_44:
[----:B------:R-:W-:-:S07]  /*8fb0*/  MOV R0, UR4 ;  /* 0x0000000400007c02 */ /* 0x000fce0008000f00 */
.L_x_156:
[----:B-1----:R1:W3:Y:S02]  /*8fc0*/  SYNCS.PHASECHK.TRANS64.TRYWAIT P0, [R0+URZ], R2 ;  /* 0x00000002000075a7 */ /* 0x0022e400080011ff */
[----:B---3--:R-:W-:Y:S05]  /*8fd0*/  @!P0 NANOSLEEP.SYNCS 0x989680 ;  /* 0x009896800000895d */ /* 0x008fea0003900000 */
[----:B------:R-:W3:Y:S02]  /*8fe0*/  @!P0 SYNCS.PHASECHK.TRANS64 P0, [R0+URZ], R2 ;  /* 0x00000002000085a7 */ /* 0x000ee400080010ff */
[----:B---3--:R-:W-:Y:S05]  /*8ff0*/  @!P0 BRA `(.L_x_156) ;  /* 0xfffffffc00f08947 */ /* 0x008fea000383ffff */
[----:B------:R-:W-:Y:S05]  /*9000*/  BRA `(.L_x_157) ;  /* 0xffffff9800407947 */ /* 0x000fea000383ffff */
.L_x_45:
[----:B------:R-:W-:-:S07]  /*9010*/  MOV R0, UR5 ;  /* 0x0000000500007c02 */ /* 0x000fce0008000f00 */
.L_x_158:
[----:B-1----:R1:W3:Y:S02]  /*9020*/  SYNCS.PHASECHK.TRANS64.TRYWAIT P0, [R0+URZ], R3 ;  /* 0x00000003000075a7 */ /* 0x0022e400080011ff */
[----:B---3--:R-:W-:Y:S05]  /*9030*/  @!P0 NANOSLEEP.SYNCS 0x989680 ;  /* 0x009896800000895d */ /* 0x008fea0003900000 */
[----:B------:R-:W3:Y:S02]  /*9040*/  @!P0 SYNCS.PHASECHK.TRANS64 P0, [R0+URZ], R3 ;  /* 0x00000003000085a7 */ /* 0x000ee400080010ff */
[----:B---3--:R-:W-:Y:S05]  /*9050*/  @!P0 BRA `(.L_x_158) ;  /* 0xfffffffc00f08947 */ /* 0x008fea000383ffff */
[----:B------:R-:W-:Y:S05]  /*9060*/  BRA `(.L_x_159) ;  /* 0xffffff98004c7947 */ /* 0x000fea000383ffff */
.L_x_46:
[----:B------:R-:W-:-:S07]  /*9070*/  MOV R0, UR5 ;  /* 0x0000000500007c02 */ /* 0x000fce0008000f00 */
.L_x_160:
[----:B-1----:R1:W3:Y:S02]  /*9080*/  SYNCS.PHASECHK.TRANS64.TRYWAIT P0, [R0+URZ], R3 ;  /* 0x00000003000075a7 */ /* 0x0022e400080011ff */
[----:B---3--:R-:W-:Y:S05]  /*9090*/  @!P0 NANOSLEEP.SYNCS 0x989680 ;  /* 0x009896800000895d */ /* 0x008fea0003900000 */
[----:B------:R-:W3:Y:S02]  /*90a0*/  @!P0 SYNCS.PHASECHK.TRANS64 P0, [R0+URZ], R3 ;  /* 0x00000003000085a7 */ /* 0x000ee400080010ff */
[----:B---3--:R-:W-:Y:S05]  /*90b0*/  @!P0 BRA `(.L_x_160) ;  /* 0xfffffffc00f08947 */ /* 0x008fea000383ffff */
[----:B------:R-:W-:Y:S05]  /*90c0*/  BRA `(.L_x_161) ;  /* 0xffffff9800587947 */ /* 0x000fea000383ffff */
.L_x_47:
[----:B------:R-:W-:-:S07]  /*90d0*/  MOV R0, UR5 ;  /* 0x0000000500007c02 */ /* 0x000fce0008000f00 */
.L_x_162:
[----:B-1----:R1:W3:Y:S02]  /*90e0*/  SYNCS.PHASECHK.TRANS64.TRYWAIT P0, [R0+URZ], R3 ;  /* 0x00000003000075a7 */ /* 0x0022e400080011ff */
[----:B---3--:R-:W-:Y:S05]  /*90f0*/  @!P0 NANOSLEEP.SYNCS 0x989680 ;  /* 0x009896800000895d */ /* 0x008fea0003900000 */
[----:B------:R-:W3:Y:S02]  /*9100*/  @!P0 SYNCS.PHASECHK.TRANS64 P0, [R0+URZ], R3 ;  /* 0x00000003000085a7 */ /* 0x000ee400080010ff */
[----:B---3--:R-:W-:Y:S05]  /*9110*/  @!P0 BRA `(.L_x_162) ;  /* 0xfffffffc00f08947 */ /* 0x008fea000383ffff */
[----:B------:R-:W-:Y:S05]  /*9120*/  BRA `(.L_x_163) ;  /* 0xffffff9800647947 */ /* 0x000fea000383ffff */
.L_x_48:
[----:B------:R-:W-:-:S07]  /*9130*/  MOV R0, UR5 ;  /* 0x0000000500007c02 */ /* 0x000fce0008000f00 */
.L_x_164:
[----:B-1----:R1:W3:Y:S02]  /*9140*/  SYNCS.PHASECHK.TRANS64.TRYWAIT P0, [R0+URZ], R3 ;  /* 0x00000003000075a7 */ /* 0x0022e400080011ff */
[----:B---3--:R-:W-:Y:S05]  /*9150*/  @!P0 NANOSLEEP.SYNCS 0x989680 ;  /* 0x009896800000895d */ /* 0x008fea0003900000 */
[----:B------:R-:W3:Y:S02]  /*9160*/  @!P0 SYNCS.PHASECHK.TRANS64 P0, [R0+URZ], R3 ;  /* 0x00000003000085a7 */ /* 0x000ee400080010ff */
[----:B---3--:R-:W-:Y:S05]  /*9170*/  @!P0 BRA `(.L_x_164) ;  /* 0xfffffffc00f08947 */ /* 0x008fea000383ffff */
[----:B------:R-:W-:Y:S05]  /*9180*/  BRA `(.L_x_165) ;  /* 0xffffff9800707947 */ /* 0x000fea000383ffff */
.L_x_49:
[----:B------:R-:W-:-:S07]  /*9190*/  MOV R0, UR5 ;  /* 0x0000000500007c02 */ /* 0x000fce0008000f00 */
.L_x_166:
[----:B-1----:R1:W3:Y:S02]  /*91a0*/  SYNCS.PHASECHK.TRANS64.TRYWAIT P0, [R0+URZ], R3 ;  /* 0x00000003000075a7 */ /* 0x0022e400080011ff */
[----:B---3--:R-:W-:Y:S05]  /*91b0*/  @!P0 NANOSLEEP.SYNCS 0x989680 ;  /* 0x009896800000895d */ /* 0x008fea0003900000 */
[----:B------:R-:W3:Y:S02]  /*91c0*/  @!P0 SYNCS.PHASECHK.TRANS64 P0, [R0+URZ], R3 ;  /* 0x00000003000085a7 */ /* 0x000ee400080010ff */
[----:B---3--:R-:W-:Y:S05]  /*91d0*/  @!P0 BRA `(.L_x_166) ;  /* 0xfffffffc00f08947 */ /* 0x008fea000383ffff */
[----:B------:R-:W-:Y:S05]  /*91e0*/  BRA `(.L_x_167) ;  /* 0xffffff98007c7947 */ /* 0x000fea000383ffff */
.L_x_50:
[----:B------:R-:W-:-:S07]  /*91f0*/  MOV R0, UR5 ;  /* 0x0000000500007c02 */ /* 0x000fce0008000f00 */
.L_x_168:
[----:B-1----:R1:W3:Y:S02]  /*9200*/  SYNCS.PHASECHK.TRANS64.TRYWAIT P0, [R0+URZ], R3 ;  /* 0x00000003000075a7 */ /* 0x0022e400080011ff */
[----:B---3--:R-:W-:Y:S05]  /*9210*/  @!P0 NANOSLEEP.SYNCS 0x989680 ;  /* 0x009896800000895d */ /* 0x008fea0003900000 */
[----:B------:R-:W3:Y:S02]  /*9220*/  @!P0 SYNCS.PHASECHK.TRANS64 P0, [R0+URZ], R3 ;  /* 0x00000003000085a7 */ /* 0x000ee400080010ff */
[----:B---3--:R-:W-:Y:S05]  /*9230*/  @!P0 BRA `(.L_x_168) ;  /* 0xfffffffc00f08947 */ /* 0x008fea000383ffff */
[----:B------:R-:W-:Y:S05]  /*9240*/  BRA `(.L_x_169) ;  /* 0xffffff9800887947 */ /* 0x000fea000383ffff */
.L_x_51:
[----:B------:R-:W-:-:S07]  /*9250*/  MOV R0, UR5 ;  /* 0x0000000500007c02 */ /* 0x000fce0008000f00 */
.L_x_170:
[----:B-1----:R1:W3:Y:S02]  /*9260*/  SYNCS.PHASECHK.TRANS64.TRYWAIT P0, [R0+URZ], R3 ;  /* 0x00000003000075a7 */ /* 0x0022e400080011ff */
[----:B---3--:R-:W-:Y:S05]  /*9270*/  @!P0 NANOSLEEP.SYNCS 0x989680 ;  /* 0x009896800000895d */ /* 0x008fea0003900000 */
[----:B------:R-:W3:Y:S02]  /*9280*/  @!P0 SYNCS.PHASECHK.TRANS64 P0, [R0+URZ], R3 ;  /* 0x00000003000085a7 */ /* 0x000ee400080010ff */
[----:B---3--:R-:W-:Y:S05]  /*9290*/  @!P0 BRA `(.L_x_170) ;  /* 0xfffffffc00f08947 */ /* 0x008fea000383ffff */
[----:B------:R-:W-:Y:S05]  /*92a0*/  BRA `(.L_x_171) ;  /* 0xffffff9800947947 */ /* 0x000fea000383ffff */
.L_x_52:
[----:B------:R-:W-:-:S07]  /*92b0*/  MOV R0, UR5 ;  /* 0x0000000500007c02 */ /* 0x000fce0008000f00 */
.L_x_172:
[----:B-1----:R1:W3:Y:S02]  /*92c0*/  SYNCS.PHASECHK.TRANS64.TRYWAIT P0, [R0+URZ], R3 ;  /* 0x00000003000075a7 */ /* 0x0022e400080011ff */
[----:B---3--:R-:W-:Y:S05]  /*92d0*/  @!P0 NANOSLEEP.SYNCS 0x989680 ;  /* 0x009896800000895d */ /* 0x008fea0003900000 */
[----:B------:R-:W3:Y:S02]  /*92e0*/  @!P0 SYNCS.PHASECHK.TRANS64 P0, [R0+URZ], R3 ;  /* 0x00000003000085a7 */ /* 0x000ee400080010ff */
[----:B---3--:R-:W-:Y:S05]  /*92f0*/  @!P0 BRA `(.L_x_172) ;  /* 0xfffffffc00f08947 */ /* 0x008fea000383ffff */
[----:B------:R-:W-:Y:S05]  /*9300*/  BRA `(.L_x_173) ;  /* 0xffffff9800a07947 */ /* 0x000fea000383ffff */
.L_x_53:
[----:B------:R-:W-:-:S07]  /*9310*/  MOV R0, UR5 ;  /* 0x0000000500007c02 */ /* 0x000fce0008000f00 */
.L_x_174:
[----:B-1----:R1:W3:Y:S02]  /*9320*/  SYNCS.PHASECHK.TRANS64.TRYWAIT P0, [R0+URZ], R3 ;  /* 0x00000003000075a7 */ /* 0x0022e400080011ff */
[----:B---3--:R-:W-:Y:S05]  /*9330*/  @!P0 NANOSLEEP.SYNCS 0x989680 ;  /* 0x009896800000895d */ /* 0x008fea0003900000 */
[----:B------:R-:W3:Y:S02]  /*9340*/  @!P0 SYNCS.PHASECHK.TRANS64 P0, [R0+URZ], R3 ;  /* 0x00000003000085a7 */ /* 0x000ee400080010ff */
[----:B---3--:R-:W-:Y:S05]  /*9350*/  @!P0 BRA `(.L_x_174) ;  /* 0xfffffffc00f08947 */ /* 0x008fea000383ffff */
[----:B------:R-:W-:Y:S05]  /*9360*/  BRA `(.L_x_175) ;  /* 0xffffff9800ac7947 */ /* 0x000fea000383ffff */
.L_x_54:
[----:B------:R-:W-:-:S07]  /*9370*/  MOV R0, UR5 ;  /* 0x0000000500007c02 */ /* 0x000fce0008000f00 */
.L_x_176:
[----:B-1----:R1:W3:Y:S02]  /*9380*/  SYNCS.PHASECHK.TRANS64.TRYWAIT P0, [R0+URZ], R3 ;  /* 0x00000003000075a7 */ /* 0x0022e400080011ff */
[----:B---3--:R-:W-:Y:S05]  /*9390*/  @!P0 NANOSLEEP.SYNCS 0x989680 ;  /* 0x009896800000895d */ /* 0x008fea0003900000 */
[----:B------:R-:W3:Y:S02]  /*93a0*/  @!P0 SYNCS.PHASECHK.TRANS64 P0, [R0+URZ], R3 ;  /* 0x00000003000085a7 */ /* 0x000ee400080010ff */
[----:B---3--:R-:W-:Y:S05]  /*93b0*/  @!P0 BRA `(.L_x_176) ;  /* 0xfffffffc00f08947 */ /* 0x008fea000383ffff */
[----:B------:R-:W-:Y:S05]  /*93c0*/  BRA `(.L_x_177) ;  /* 0xffffff9800b87947 */ /* 0x000fea000383ffff */
.L_x_55:
[----:B------:R-:W-:-:S07]  /*93d0*/  MOV R0, UR5 ;  /* 0x0000000500007c02 */ /* 0x000fce0008000f00 */
.L_x_178:
[----:B-1----:R1:W3:Y:S02]  /*93e0*/  SYNCS.PHASECHK.TRANS64.TRYWAIT P0, [R0+URZ], R3 ;  /* 0x00000003000075a7 */ /* 0x0022e400080011ff */
[----:B---3--:R-:W-:Y:S05]  /*93f0*/  @!P0 NANOSLEEP.SYNCS 0x989680 ;  /* 0x009896800000895d */ /* 0x008fea0003900000 */
[----:B------:R-:W3:Y:S02]  /*9400*/  @!P0 SYNCS.PHASECHK.TRANS64 P0, [R0+URZ], R3 ;  /* 0x00000003000085a7 */ /* 0x000ee400080010ff */
[----:B---3--:R-:W-:Y:S05]  /*9410*/  @!P0 BRA `(.L_x_178) ;  /* 0xfffffffc00f08947 */ /* 0x008fea000383ffff */
[----:B------:R-:W-:Y:S05]  /*9420*/  BRA `(.L_x_179) ;  /* 0xffffff9800c47947 */ /* 0x000fea000383ffff */
.L_x_56:
[----:B------:R-:W-:-:S07]  /*9430*/  MOV R0, UR5 ;  /* 0x0000000500007c02 */ /* 0x000fce0008000f00 */
.L_x_180:
[----:B-1----:R1:W3:Y:S02]  /*9440*/  SYNCS.PHASECHK.TRANS64.TRYWAIT P0, [R0+URZ], R3 ;  /* 0x00000003000075a7 */ /* 0x0022e400080011ff */
[----:B---3--:R-:W-:Y:S05]  /*9450*/  @!P0 NANOSLEEP.SYNCS 0x989680 ;  /* 0x009896800000895d */ /* 0x008fea0003900000 */
[----:B------:R-:W3:Y:S02]  /*9460*/  @!P0 SYNCS.PHASECHK.TRANS64 P0, [R0+URZ], R3 ;  /* 0x00000003000085a7 */ /* 0x000ee400080010ff */
[----:B---3--:R-:W-:Y:S05]  /*9470*/  @!P0 BRA `(.L_x_180) ;  /* 0xfffffffc00f08947 */ /* 0x008fea000383ffff */
[----:B------:R-:W-:Y:S05]  /*9480*/  BRA `(.L_x_181) ;  /* 0xffffff9800d07947 */ /* 0x000fea000383ffff */
.L_x_57:
[----:B------:R-:W-:-:S07]  /*9490*/  MOV R0, UR5 ;  /* 0x0000000500007c02 */ /* 0x000fce0008000f00 */
.L_x_182:
[----:B-1----:R1:W3:Y:S02]  /*94a0*/  SYNCS.PHASECHK.TRANS64.TRYWAIT P0, [R0+URZ], R3 ;  /* 0x00000003000075a7 */ /* 0x0022e400080011ff */
[----:B---3--:R-:W-:Y:S05]  /*94b0*/  @!P0 NANOSLEEP.SYNCS 0x989680 ;  /* 0x009896800000895d */ /* 0x008fea0003900000 */
[----:B------:R-:W3:Y:S02]  /*94c0*/  @!P0 SYNCS.PHASECHK.TRANS64 P0, [R0+URZ], R3 ;  /* 0x00000003000085a7 */ /* 0x000ee400080010ff */
[----:B---3--:R-:W-:Y:S05]  /*94d0*/  @!P0 BRA `(.L_x_182) ;  /* 0xfffffffc00f08947 */ /* 0x008fea000383ffff */
[----:B------:R-:W-:Y:S05]  /*94e0*/  BRA `(.L_x_183) ;  /* 0xffffff9800dc7947 */ /* 0x000fea000383ffff */
.L_x_58:
[----:B------:R-:W-:-:S07]  /*94f0*/  MOV R0, UR5 ;  /* 0x0000000500007c02 */ /* 0x000fce0008000f00 */
.L_x_184:
[----:B-1----:R1:W3:Y:S02]  /*9500*/  SYNCS.PHASECHK.TRANS64.TRYWAIT P0, [R0+URZ], R3 ;  /* 0x00000003000075a7 */ /* 0x0022e400080011ff */
[----:B---3--:R-:W-:Y:S05]  /*9510*/  @!P0 NANOSLEEP.SYNCS 0x989680 ;  /* 0x009896800000895d */ /* 0x008fea0003900000 */
[----:B------:R-:W3:Y:S02]  /*9520*/  @!P0 SYNCS.PHASECHK.TRANS64 P0, [R0+URZ], R3 ;  /* 0x00000003000085a7 */ /* 0x000ee400080010ff */
[----:B---3--:R-:W-:Y:S05]  /*9530*/  @!P0 BRA `(.L_x_184) ;  /* 0xfffffffc00f08947 */ /* 0x008fea000383ffff */
[----:B------:R-:W-:Y:S05]  /*9540*/  BRA `(.L_x_185) ;  /* 0xffffff9800e87947 */ /* 0x000fea000383ffff */
.L_x_59:
[----:B------:R-:W-:-:S07]  /*9550*/  MOV R0, UR5 ;  /* 0x0000000500007c02 */ /* 0x000fce0008000f00 */
.L_x_186:
[----:B-1----:R1:W3:Y:S02]  /*9560*/  SYNCS.PHASECHK.TRANS64.TRYWAIT P0, [R0+URZ], R3 ;  /* 0x00000003000075a7 */ /* 0x0022e400080011ff */
[----:B---3--:R-:W-:Y:S05]  /*9570*/  @!P0 NANOSLEEP.SYNCS 0x989680 ;  /* 0x009896800000895d */ /* 0x008fea0003900000 */
[----:B------:R-:W3:Y:S02]  /*9580*/  @!P0 SYNCS.PHASECHK.TRANS64 P0, [R0+URZ], R3 ;  /* 0x00000003000085a7 */ /* 0x000ee400080010ff */
[----:B---3--:R-:W-:Y:S05]  /*9590*/  @!P0 BRA `(.L_x_186) ;  /* 0xfffffffc00f08947 */ /* 0x008fea000383ffff */
[----:B------:R-:W-:Y:S05]  /*95a0*/  BRA `(.L_x_187) ;  /* 0xffffff9800f47947 */ /* 0x000fea000383ffff */
.L_x_62:
[----:B--2---:R2:W3:Y:S02]  /*95b0*/  SYNCS.PHASECHK.TRANS64.TRYWAIT P0, [R2+URZ+0x1c0], R4 ;  /* 0x0001c004020075a7 */ /* 0x0044e400080011ff */
[----:B---3--:R-:W-:Y:S05]  /*95c0*/  @!P0 NANOSLEEP.SYNCS 0x989680 ;  /* 0x009896800000895d */ /* 0x008fea0003900000 */
[----:B------:R-:W3:Y:S02]  /*95d0*/  @!P0 SYNCS.PHASECHK.TRANS64 P0, [R2+URZ+0x1c0], R4 ;  /* 0x0001c004020085a7 */ /* 0x000ee400080010ff */
[----:B---3--:R-:W-:Y:S05]  /*95e0*/  @!P0 BRA `(.L_x_62) ;  /* 0xfffffffc00f08947 */ /* 0x008fea000383ffff */
[----:B------:R-:W-:Y:S05]  /*95f0*/  BRA `(.L_x_188) ;  /* 0xffffff9c00587947 */ /* 0x000fea000383ffff */
.L_x_63:
[----:B------:R-:W-:-:S07]  /*9600*/  MOV R2, UR4 ;  /* 0x0000000400027c02 */ /* 0x000fce0008000f00 */
.L_x_189:
[----:B--2---:R2:W3:Y:S02]  /*9610*/  SYNCS.PHASECHK.TRANS64.TRYWAIT P0, [R2+URZ+0x170], R5 ;  /* 0x00017005020075a7 */ /* 0x0044e400080011ff */
[----:B---3--:R-:W-:Y:S05]  /*9620*/  @!P0 NANOSLEEP.SYNCS 0x989680 ;  /* 0x009896800000895d */ /* 0x008fea0003900000 */
[----:B------:R-:W3:Y:S02]  /*9630*/  @!P0 SYNCS.PHASECHK.TRANS64 P0, [R2+URZ+0x170], R5 ;  /* 0x00017005020085a7 */ /* 0x000ee400080010ff */
[----:B---3--:R-:W-:Y:S05]  /*9640*/  @!P0 BRA `(.L_x_189) ;  /* 0xfffffffc00f08947 */ /* 0x008fea000383ffff */
[----:B------:R-:W-:Y:S05]  /*9650*/  BRA `(.L_x_190) ;  /* 0xffffff9c00687947 */ /* 0x000fea000383ffff */
.L_x_64:
[----:B--2---:R2:W3:Y:S02]  /*9660*/  SYNCS.PHASECHK.TRANS64.TRYWAIT P1, [R2+URZ+0x160], R4 ;  /* 0x00016004020075a7 */ /* 0x0044e400080211ff */
[----:B---3--:R-:W-:Y:S05]  /*9670*/  @!P1 NANOSLEEP.SYNCS 0x989680 ;  /* 0x009896800000995d */ /* 0x008fea0003900000 */
[----:B------:R-:W3:Y:S02]  /*9680*/  @!P1 SYNCS.PHASECHK.TRANS64 P1, [R2+URZ+0x160], R4 ;  /* 0x00016004020095a7 */ /* 0x000ee400080210ff */
[----:B---3--:R-:W-:Y:S05]  /*9690*/  @!P1 BRA `(.L_x_64) ;  /* 0xfffffffc00f09947 */ /* 0x008fea000383ffff */
[----:B------:R-:W-:Y:S05]  /*96a0*/  BRA `(.L_x_191) ;  /* 0xffffff9c00987947 */ /* 0x000fea000383ffff */
.L_x_67:
[----:B------:R-:W-:-:S07]  /*96b0*/  MOV R0, UR4 ;  /* 0x0000000400007c02 */ /* 0x000fce0008000f00 */
.L_x_192:
[----:B--2---:R2:W3:Y:S02]  /*96c0*/  SYNCS.PHASECHK.TRANS64.TRYWAIT P0, [R0+URZ+0x170], R2 ;  /* 0x00017002000075a7 */ /* 0x0044e400080011ff */
[----:B---3--:R-:W-:Y:S05]  /*96d0*/  @!P0 NANOSLEEP.SYNCS 0x989680 ;  /* 0x009896800000895d */ /* 0x008fea0003900000 */
[----:B------:R-:W3:Y:S02]  /*96e0*/  @!P0 SYNCS.PHASECHK.TRANS64 P0, [R0+URZ+0x170], R2 ;  /* 0x00017002000085a7 */ /* 0x000ee400080010ff */
[----:B---3--:R-:W-:Y:S05]  /*96f0*/  @!P0 BRA `(.L_x_192) ;  /* 0xfffffffc00f08947 */ /* 0x008fea000383ffff */
[----:B------:R-:W-:Y:S05]  /*9700*/  BRA `(.L_x_66) ;  /* 0xffffff9c00ec7947 */ /* 0x000fea000383ffff */
.L_x_74:
[----:B-1----:R1:W2:Y:S02]  /*9710*/  SYNCS.PHASECHK.TRANS64.TRYWAIT P1, [R0+URZ+0x160], R2 ;  /* 0x00016002000075a7 */ /* 0x0022a400080211ff */
[----:B--2---:R-:W-:Y:S05]  /*9720*/  @!P1 NANOSLEEP.SYNCS 0x989680 ;  /* 0x009896800000995d */ /* 0x004fea0003900000 */
[----:B------:R-:W2:Y:S02]  /*9730*/  @!P1 SYNCS.PHASECHK.TRANS64 P1, [R0+URZ+0x160], R2 ;  /* 0x00016002000095a7 */ /* 0x000ea400080210ff */
[----:B--2---:R-:W-:Y:S05]  /*9740*/  @!P1 BRA `(.L_x_74) ;  /* 0xfffffffc00f09947 */ /* 0x004fea000383ffff */
[----:B------:R-:W-:Y:S05]  /*9750*/  BRA `(.L_x_193) ;  /* 0xffffffa400547947 */ /* 0x000fea000383ffff */
.L_x_75:
[----:B------:R-:W-:-:S07]  /*9760*/  MOV R2, UR23 ;  /* 0x0000001700027c02 */ /* 0x000fce0008000f00 */
.L_x_194:
[----:B-1----:R1:W2:Y:S02]  /*9770*/  SYNCS.PHASECHK.TRANS64.TRYWAIT P0, [R2+URZ+0x1a0], R0 ;  /* 0x0001a000020075a7 */ /* 0x0022a400080011ff */
[----:B--2---:R-:W-:Y:S05]  /*9780*/  @!P0 NANOSLEEP.SYNCS 0x989680 ;  /* 0x009896800000895d */ /* 0x004fea0003900000 */
[----:B------:R-:W2:Y:S02]  /*9790*/  @!P0 SYNCS.PHASECHK.TRANS64 P0, [R2+URZ+0x1a0], R0 ;  /* 0x0001a000020085a7 */ /* 0x000ea400080010ff */
[----:B--2---:R-:W-:Y:S05]  /*97a0*/  @!P0 BRA `(.L_x_194) ;  /* 0xfffffffc00f08947 */ /* 0x004fea000383ffff */
[----:B------:R-:W-:Y:S05]  /*97b0*/  BRA `(.L_x_195) ;  /* 0xffffffa400a47947 */ /* 0x000fea000383ffff */
.L_x_78:
[----:B------:R-:W-:Y:S07]  /*97c0*/  MOV R0, UR5 ;  /* 0x0000000500007c02 */ /* 0x000fee0008000f00 */
.L_x_196:
[----:B-1----:R1:W2:Y:S02]  /*97d0*/  SYNCS.PHASECHK.TRANS64.TRYWAIT P0, [R0+URZ], R2 ;  /* 0x00000002000075a7 */ /* 0x0022a400080011ff */
[----:B--2---:R-:W-:Y:S05]  /*97e0*/  @!P0 NANOSLEEP.SYNCS 0x989680 ;  /* 0x009896800000895d */ /* 0x004fea0003900000 */
[----:B------:R-:W2:Y:S02]  /*97f0*/  @!P0 SYNCS.PHASECHK.TRANS64 P0, [R0+URZ], R2 ;  /* 0x00000002000085a7 */ /* 0x000ea400080010ff */
[----:B--2---:R-:W-:Y:S05]  /*9800*/  @!P0 BRA `(.L_x_196) ;  /* 0xfffffffc00f08947 */ /* 0x004fea000383ffff */
[----:B------:R-:W-:Y:S05]  /*9810*/  BRA `(.L_x_77) ;  /* 0xffffffa400c07947 */ /* 0x000fea000383ffff */
.L_x_81:
[----:B------:R-:W-:-:S07]  /*9820*/  MOV R0, UR4 ;  /* 0x0000000400007c02 */ /* 0x000fce0008000f00 */
.L_x_197:
[----:B--2---:R2:W4:Y:S02]  /*9830*/  SYNCS.PHASECHK.TRANS64.TRYWAIT P0, [R0+URZ], R2 ;  /* 0x00000002000075a7 */ /* 0x00452400080011ff */
[----:B----4-:R-:W-:Y:S05]  /*9840*/  @!P0 NANOSLEEP.SYNCS 0x989680 ;  /* 0x009896800000895d */ /* 0x010fea0003900000 */
[----:B------:R-:W4:Y:S02]  /*9850*/  @!P0 SYNCS.PHASECHK.TRANS64 P0, [R0+URZ], R2 ;  /* 0x00000002000085a7 */ /* 0x000f2400080010ff */
[----:B----4-:R-:W-:Y:S05]  /*9860*/  @!P0 BRA `(.L_x_197) ;  /* 0xfffffffc00f08947 */ /* 0x010fea000383ffff */
[----:B------:R-:W-:Y:S05]  /*9870*/  BRA `(.L_x_198) ;  /* 0xffffffa800747947 */ /* 0x000fea000383ffff */
.L_x_82:
[----:B------:R-:W-:-:S07]  /*9880*/  MOV R0, UR5 ;  /* 0x0000000500007c02 */ /* 0x000fce0008000f00 */
.L_x_199:
[----:B-1----:R1:W2:Y:S02]  /*9890*/  SYNCS.PHASECHK.TRANS64.TRYWAIT P0, [R0+URZ], R3 ;  /* 0x00000003000075a7 */ /* 0x0022a400080011ff */
[----:B--2---:R-:W-:Y:S05]  /*98a0*/  @!P0 NANOSLEEP.SYNCS 0x989680 ;  /* 0x009896800000895d */ /* 0x004fea0003900000 */
[----:B------:R-:W2:Y:S02]  /*98b0*/  @!P0 SYNCS.PHASECHK.TRANS64 P0, [R0+URZ], R3 ;  /* 0x00000003000085a7 */ /* 0x000ea400080010ff */
[----:B--2---:R-:W-:Y:S05]  /*98c0*/  @!P0 BRA `(.L_x_199) ;  /* 0xfffffffc00f08947 */ /* 0x004fea000383ffff */
[----:B------:R-:W-:Y:S05]  /*98d0*/  BRA `(.L_x_200) ;  /* 0xffffffa800807947 */ /* 0x000fea000383ffff */
.L_x_83:
[----:B------:R-:W-:-:S07]  /*98e0*/  MOV R0, UR5 ;  /* 0x0000000500007c02 */ /* 0x000fce0008000f00 */
.L_x_201:
[----:B-1----:R1:W2:Y:S02]  /*98f0*/  SYNCS.PHASECHK.TRANS64.TRYWAIT P0, [R0+URZ], R3 ;  /* 0x00000003000075a7 */ /* 0x0022a400080011ff */
[----:B--2---:R-:W-:Y:S05]  /*9900*/  @!P0 NANOSLEEP.SYNCS 0x989680 ;  /* 0x009896800000895d */ /* 0x004fea0003900000 */
[----:B------:R-:W2:Y:S02]  /*9910*/  @!P0 SYNCS.PHASECHK.TRANS64 P0, [R0+URZ], R3 ;  /* 0x00000003000085a7 */ /* 0x000ea400080010ff */
[----:B--2---:R-:W-:Y:S05]  /*9920*/  @!P0 BRA `(.L_x_201) ;  /* 0xfffffffc00f08947 */ /* 0x004fea000383ffff */
[----:B------:R-:W-:Y:S05]  /*9930*/  BRA `(.L_x_202) ;  /* 0xffffffa8008c7947 */ /* 0x000fea000383ffff */
.L_x_84:
[----:B-1----:R-:W-:-:S07]  /*9940*/  MOV R0, UR4 ;  /* 0x0000000400007c02 */ /* 0x002fce0008000f00 */
.L_x_203:
[----:B-1----:R1:W2:Y:S02]  /*9950*/  SYNCS.PHASECHK.TRANS64.TRYWAIT P0, [R0+URZ], R2 ;  /* 0x00000002000075a7 */ /* 0x0022a400080011ff */
[----:B--2---:R-:W-:Y:S05]  /*9960*/  @!P0 NANOSLEEP.SYNCS 0x989680 ;  /* 0x009896800000895d */ /* 0x004fea0003900000 */
[----:B------:R-:W2:Y:S02]  /*9970*/  @!P0 SYNCS.PHASECHK.TRANS64 P0, [R0+URZ], R2 ;  /* 0x00000002000085a7 */ /* 0x000ea400080010ff */
[----:B--2---:R-:W-:Y:S05]  /*9980*/  @!P0 BRA `(.L_x_203) ;  /* 0xfffffffc00f08947 */ /* 0x004fea000383ffff */
[----:B------:R-:W-:Y:S05]  /*9990*/  BRA `(.L_x_204) ;  /* 0xffffffa800987947 */ /* 0x000fea000383ffff */
.L_x_89:
[----:B-1----:R1:W2:Y:S02]  /*99a0*/  SYNCS.PHASECHK.TRANS64.TRYWAIT P0, [R8+URZ+0x160], R0 ;  /* 0x00016000080075a7 */ /* 0x0022a400080011ff */
[----:B--2---:R-:W-:Y:S05]  /*99b0*/  @!P0 NANOSLEEP.SYNCS 0x989680 ;  /* 0x009896800000895d */ /* 0x004fea0003900000 */
[----:B------:R-:W2:Y:S02]  /*99c0*/  @!P0 SYNCS.PHASECHK.TRANS64 P0, [R8+URZ+0x160], R0 ;  /* 0x00016000080085a7 */ /* 0x000ea400080010ff */
[----:B--2---:R-:W-:Y:S05]  /*99d0*/  @!P0 BRA `(.L_x_89) ;  /* 0xfffffffc00f08947 */ /* 0x004fea000383ffff */
[----:B------:R-:W-:Y:S05]  /*99e0*/  BRA `(.L_x_205) ;  /* 0xffffffac00dc7947 */ /* 0x000fea000383ffff */
.L_x_92:
[----:B-1----:R-:W-:Y:S07]  /*99f0*/  MOV R0, UR21 ;  /* 0x0000001500007c02 */ /* 0x002fee0008000f00 */
.L_x_206:
[----:B-1----:R1:W2:Y:S02]  /*9a00*/  SYNCS.PHASECHK.TRANS64.TRYWAIT P1, [R0+URZ+0x158], R2 ;  /* 0x00015802000075a7 */ /* 0x0022a400080211ff */
[----:B--2---:R-:W-:Y:S05]  /*9a10*/  @!P1 NANOSLEEP.SYNCS 0x989680 ;  /* 0x009896800000995d */ /* 0x004fea0003900000 */
[----:B------:R-:W2:Y:S02]  /*9a20*/  @!P1 SYNCS.PHASECHK.TRANS64 P1, [R0+URZ+0x158], R2 ;  /* 0x00015802000095a7 */ /* 0x000ea400080210ff */
[----:B--2---:R-:W-:Y:S05]  /*9a30*/  @!P1 BRA `(.L_x_206) ;  /* 0xfffffffc00f09947 */ /* 0x004fea000383ffff */
[----:B------:R-:W-:Y:S05]  /*9a40*/  BRA `(.L_x_91) ;  /* 0xffffffb400587947 */ /* 0x000fea000383ffff */
.L_x_95:
[----:B-1----:R-:W-:Y:S07]  /*9a50*/  MOV R0, UR21 ;  /* 0x0000001500007c02 */ /* 0x002fee0008000f00 */
.L_x_207:
[----:B-1----:R1:W2:Y:S02]  /*9a60*/  SYNCS.PHASECHK.TRANS64.TRYWAIT P0, [R0+URZ+0x130], R4 ;  /* 0x00013004000075a7 */ /* 0x0022a400080011ff */
[----:B--2---:R-:W-:Y:S05]  /*9a70*/  @!P0 NANOSLEEP.SYNCS 0x989680 ;  /* 0x009896800000895d */ /* 0x004fea0003900000 */
[----:B------:R-:W2:Y:S02]  /*9a80*/  @!P0 SYNCS.PHASECHK.TRANS64 P0, [R0+URZ+0x130], R4 ;  /* 0x00013004000085a7 */ /* 0x000ea400080010ff */
[----:B--2---:R-:W-:Y:S05]  /*9a90*/  @!P0 BRA `(.L_x_207) ;  /* 0xfffffffc00f08947 */ /* 0x004fea000383ffff */
[----:B------:R-:W-:Y:S05]  /*9aa0*/  BRA `(.L_x_208) ;  /* 0xffffffb400b07947 */ /* 0x000fea000383ffff */
.L_x_96:
[----:B------:R-:W-:Y:S07]  /*9ab0*/  MOV R0, UR21 ;  /* 0x0000001500007c02 */ /* 0x000fee0008000f00 */
.L_x_209:
[----:B-1----:R1:W2:Y:S02]  /*9ac0*/  SYNCS.PHASECHK.TRANS64.TRYWAIT P0, [R0+URZ+0x138], R4 ;  /* 0x00013804000075a7 */ /* 0x0022a400080011ff */
[----:B--2---:R-:W-:Y:S05]  /*9ad0*/  @!P0 NANOSLEEP.SYNCS 0x989680 ;  /* 0x009896800000895d */ /* 0x004fea0003900000 */
[----:B------:R-:W2:Y:S02]  /*9ae0*/  @!P0 SYNCS.PHASECHK.TRANS64 P0, [R0+URZ+0x138], R4 ;  /* 0x00013804000085a7 */ /* 0x000ea400080010ff */
[----:B--2---:R-:W-:Y:S05]  /*9af0*/  @!P0 BRA `(.L_x_209) ;  /* 0xfffffffc00f08947 */ /* 0x004fea000383ffff */
[----:B------:R-:W-:Y:S05]  /*9b00*/  BRA `(.L_x_210) ;  /* 0xffffffb400e87947 */ /* 0x000fea000383ffff */
.L_x_97:
[----:B------:R-:W-:Y:S07]  /*9b10*/  MOV R0, UR21 ;  /* 0x0000001500007c02 */ /* 0x000fee0008000f00 */
.L_x_211:
[----:B-1----:R1:W2:Y:S02]  /*9b20*/  SYNCS.PHASECHK.TRANS64.TRYWAIT P0, [R0+URZ+0x140], R4 ;  /* 0x00014004000075a7 */ /* 0x0022a400080011ff */
[----:B--2---:R-:W-:Y:S05]  /*9b30*/  @!P0 NANOSLEEP.SYNCS 0x989680 ;  /* 0x009896800000895d */ /* 0x004fea0003900000 */
[----:B------:R-:W2:Y:S02]  /*9b40*/  @!P0 SYNCS.PHASECHK.TRANS64 P0, [R0+URZ+0x140], R4 ;  /* 0x00014004000085a7 */ /* 0x000ea400080010ff */
[----:B--2---:R-:W-:Y:S05]  /*9b50*/  @!P0 BRA `(.L_x_211) ;  /* 0xfffffffc00f08947 */ /* 0x004fea000383ffff */
[----:B------:R-:W-:Y:S05]  /*9b60*/  BRA `(.L_x_212) ;  /* 0xffffffb8002c7947 */ /* 0x000fea000383ffff */
.L_x_98:
[----:B------:R-:W-:Y:S07]  /*9b70*/  MOV R0, UR21 ;  /* 0x0000001500007c02 */ /* 0x000fee0008000f00 */
.L_x_213:
[----:B-1----:R1:W2:Y:S02]  /*9b80*/  SYNCS.PHASECHK.TRANS64.TRYWAIT P0, [R0+URZ+0x148], R4 ;  /* 0x00014804000075a7 */ /* 0x0022a400080011ff */
[----:B--2---:R-:W-:Y:S05]  /*9b90*/  @!P0 NANOSLEEP.SYNCS 0x989680 ;  /* 0x009896800000895d */ /* 0x004fea0003900000 */
[----:B------:R-:W2:Y:S02]  /*9ba0*/  @!P0 SYNCS.PHASECHK.TRANS64 P0, [R0+URZ+0x148], R4 ;  /* 0x00014804000085a7 */ /* 0x000ea400080010ff */
[----:B--2---:R-:W-:Y:S05]  /*9bb0*/  @!P0 BRA `(.L_x_213) ;  /* 0xfffffffc00f08947 */ /* 0x004fea000383ffff */
[----:B------:R-:W-:Y:S05]  /*9bc0*/  BRA `(.L_x_214) ;  /* 0xffffffb800747947 */ /* 0x000fea000383ffff */
.L_x_100:
[----:B------:R-:W-:-:S07]  /*9bd0*/  MOV R0, UR21 ;  /* 0x0000001500007c02 */ /* 0x000fce0008000f00 */
.L_x_215:
[----:B--2---:R2:W4:Y:S02]  /*9be0*/  SYNCS.PHASECHK.TRANS64.TRYWAIT P0, [R0+URZ+0x130], R2 ;  /* 0x00013002000075a7 */ /* 0x00452400080011ff */
[----:B----4-:R-:W-:Y:S05]  /*9bf0*/  @!P0 NANOSLEEP.SYNCS 0x989680 ;  /* 0x009896800000895d */ /* 0x010fea0003900000 */
[----:B------:R-:W4:Y:S02]  /*9c00*/  @!P0 SYNCS.PHASECHK.TRANS64 P0, [R0+URZ+0x130], R2 ;  /* 0x00013002000085a7 */ /* 0x000f2400080010ff */
[----:B----4-:R-:W-:Y:S05]  /*9c10*/  @!P0 BRA `(.L_x_215) ;  /* 0xfffffffc00f08947 */ /* 0x010fea000383ffff */
[----:B------:R-:W-:Y:S05]  /*9c20*/  BRA `(.L_x_216) ;  /* 0xffffffb800ec7947 */ /* 0x000fea000383ffff */
.L_x_101:
[----:B--2---:R-:W-:-:S07]  /*9c30*/  MOV R0, UR21 ;  /* 0x0000001500007c02 */ /* 0x004fce0008000f00 */
.L_x_217:
[----:B--2---:R2:W4:Y:S02]  /*9c40*/  SYNCS.PHASECHK.TRANS64.TRYWAIT P0, [R0+URZ+0x138], R2 ;  /* 0x00013802000075a7 */ /* 0x00452400080011ff */
[----:B----4-:R-:W-:Y:S05]  /*9c50*/  @!P0 NANOSLEEP.SYNCS 0x989680 ;  /* 0x009896800000895d */ /* 0x010fea0003900000 */
[----:B------:R-:W4:Y:S02]  /*9c60*/  @!P0 SYNCS.PHASECHK.TRANS64 P0, [R0+URZ+0x138], R2 ;  /* 0x00013802000085a7 */ /* 0x000f2400080010ff */
[----:B----4-:R-:W-:Y:S05]  /*9c70*/  @!P0 BRA `(.L_x_217) ;  /* 0xfffffffc00f08947 */ /* 0x010fea000383ffff */
[----:B------:R-:W-:Y:S05]  /*9c80*/  BRA `(.L_x_218) ;  /* 0xffffffb800dc7947 */ /* 0x000fea000383ffff */
.L_x_102:
[----:B--2---:R-:W-:-:S07]  /*9c90*/  MOV R0, UR21 ;  /* 0x0000001500007c02 */ /* 0x004fce0008000f00 */
.L_x_219:
[----:B--2---:R2:W4:Y:S02]  /*9ca0*/  SYNCS.PHASECHK.TRANS64.TRYWAIT P0, [R0+URZ+0x140], R2 ;  /* 0x00014002000075a7 */ /* 0x00452400080011ff */
[----:B----4-:R-:W-:Y:S05]  /*9cb0*/  @!P0 NANOSLEEP.SYNCS 0x989680 ;  /* 0x009896800000895d */ /* 0x010fea0003900000 */
[----:B------:R-:W4:Y:S02]  /*9cc0*/  @!P0 SYNCS.PHASECHK.TRANS64 P0, [R0+URZ+0x140], R2 ;  /* 0x00014002000085a7 */ /* 0x000f2400080010ff */
[----:B----4-:R-:W-:Y:S05]  /*9cd0*/  @!P0 BRA `(.L_x_219) ;  /* 0xfffffffc00f08947 */ /* 0x010fea000383ffff */
[----:B------:R-:W-:Y:S05]  /*9ce0*/  BRA `(.L_x_220) ;  /* 0xffffffb800cc7947 */ /* 0x000fea000383ffff */
.L_x_104:
[----:B-1----:R1:W2:Y:S02]  /*9cf0*/  SYNCS.PHASECHK.TRANS64.TRYWAIT P0, [R3+URZ+0x160], R0 ;  /* 0x00016000030075a7 */ /* 0x0022a400080011ff */
[----:B--2---:R-:W-:Y:S05]  /*9d00*/  @!P0 NANOSLEEP.SYNCS 0x989680 ;  /* 0x009896800000895d */ /* 0x004fea0003900000 */
[----:B------:R-:W2:Y:S02]  /*9d10*/  @!P0 SYNCS.PHASECHK.TRANS64 P0, [R3+URZ+0x160], R0 ;  /* 0x00016000030085a7 */ /* 0x000ea400080010ff */
[----:B--2---:R-:W-:Y:S05]  /*9d20*/  @!P0 BRA `(.L_x_104) ;  /* 0xfffffffc00f08947 */ /* 0x004fea000383ffff */
[----:B------:R-:W-:Y:S05]  /*9d30*/  BRA `(.L_x_221) ;  /* 0xffffffbc00987947 */ /* 0x000fea000383ffff */
.L_x_115:
[----:B-1----:R-:W-:Y:S04]  /*9d40*/  MOV R0, UR44 ;  /* 0x0000002c00007c02 */ /* 0x002fe80008000f00 */
[----:B------:R1:W2:Y:S03]  /*9d50*/  SYNCS.PHASECHK.TRANS64.TRYWAIT P1, [R0+URZ+0x110], R3 ;  /* 0x00011003000075a7 */ /* 0x0002a600080211ff */
[----:B--2---:R-:W-:Y:S05]  /*9d60*/  @!P1 NANOSLEEP.SYNCS 0x989680 ;  /* 0x009896800000995d */ /* 0x004fea0003900000 */
[----:B------:R-:W2:Y:S02]  /*9d70*/  @!P1 SYNCS.PHASECHK.TRANS64 P1, [R0+URZ+0x110], R3 ;  /* 0x00011003000095a7 */ /* 0x000ea400080210ff */
[----:B--2---:R-:W-:Y:S05]  /*9d80*/  @!P1 BRA `(.L_x_115) ;  /* 0xfffffffc00ec9947 */ /* 0x004fea000383ffff */
[----:B------:R-:W-:Y:S05]  /*9d90*/  BRA `(.L_x_114) ;  /* 0xffffffc800fc7947 */ /* 0x000fea000383ffff */
.L_x_117:
[----:B-1----:R1:W3:Y:S02]  /*9da0*/  SYNCS.PHASECHK.TRANS64.TRYWAIT P0, [R26+URZ+0x180], R2 ;  /* 0x000180021a0075a7 */ /* 0x0022e400080011ff */
[----:B---3--:R-:W-:Y:S05]  /*9db0*/  @!P0 NANOSLEEP.SYNCS 0x989680 ;  /* 0x009896800000895d */ /* 0x008fea0003900000 */
[----:B------:R-:W3:Y:S02]  /*9dc0*/  @!P0 SYNCS.PHASECHK.TRANS64 P0, [R26+URZ+0x180], R2 ;  /* 0x000180021a0085a7 */ /* 0x000ee400080010ff */
[----:B---3--:R-:W-:Y:S05]  /*9dd0*/  @!P0 BRA `(.L_x_117) ;  /* 0xfffffffc00f08947 */ /* 0x008fea000383ffff */
[----:B------:R-:W-:Y:S05]  /*9de0*/  BRA `(.L_x_116) ;  /* 0xffffffcc00207947 */ /* 0x000fea000383ffff */
.L_x_126:
[----:B---3--:R3:W4:Y:S02]  /*9df0*/  SYNCS.PHASECHK.TRANS64.TRYWAIT P0, [R4+URZ+0x110], R0 ;  /* 0x00011000040075a7 */ /* 0x00872400080011ff */
[----:B----4-:R-:W-:Y:S05]  /*9e00*/  @!P0 NANOSLEEP.SYNCS 0x989680 ;  /* 0x009896800000895d */ /* 0x010fea0003900000 */
[----:B------:R-:W4:Y:S02]  /*9e10*/  @!P0 SYNCS.PHASECHK.TRANS64 P0, [R4+URZ+0x110], R0 ;  /* 0x00011000040085a7 */ /* 0x000f2400080010ff */
[----:B----4-:R-:W-:Y:S05]  /*9e20*/  @!P0 BRA `(.L_x_126) ;  /* 0xfffffffc00f08947 */ /* 0x010fea000383ffff */
[----:B------:R-:W-:Y:S05]  /*9e30*/  BRA `(.L_x_125) ;  /* 0xffffffd4000c7947 */ /* 0x000fea000383ffff */
.L_x_134:
[----:B-1----:R1:W4:Y:S02]  /*9e40*/  SYNCS.PHASECHK.TRANS64.TRYWAIT P0, [R2+URZ+0x110], R4 ;  /* 0x00011004020075a7 */ /* 0x00232400080011ff */
[----:B----4-:R-:W-:Y:S05]  /*9e50*/  @!P0 NANOSLEEP.SYNCS 0x989680 ;  /* 0x009896800000895d */ /* 0x010fea0003900000 */
[----:B------:R-:W4:Y:S02]  /*9e60*/  @!P0 SYNCS.PHASECHK.TRANS64 P0, [R2+URZ+0x110], R4 ;  /* 0x00011004020085a7 */ /* 0x000f2400080010ff */
[----:B----4-:R-:W-:Y:S05]  /*9e70*/  @!P0 BRA `(.L_x_134) ;  /* 0xfffffffc00f08947 */ /* 0x010fea000383ffff */
[----:B------:R-:W-:Y:S05]  /*9e80*/  BRA `(.L_x_133) ;  /* 0xffffffdc001c7947 */ /* 0x000fea000383ffff */
.L_x_142:
[----:B---3--:R3:W4:Y:S02]  /*9e90*/  SYNCS.PHASECHK.TRANS64.TRYWAIT P0, [R3+URZ+0x110], R0 ;  /* 0x00011000030075a7 */ /* 0x00872400080011ff */
[----:B----4-:R-:W-:Y:S05]  /*9ea0*/  @!P0 NANOSLEEP.SYNCS 0x989680 ;  /* 0x009896800000895d */ /* 0x010fea0003900000 */
[----:B------:R-:W4:Y:S02]  /*9eb0*/  @!P0 SYNCS.PHASECHK.TRANS64 P0, [R3+URZ+0x110], R0 ;  /* 0x00011000030085a7 */ /* 0x000f2400080010ff */
[----:B----4-:R-:W-:Y:S05]  /*9ec0*/  @!P0 BRA `(.L_x_142) ;  /* 0xfffffffc00f08947 */ /* 0x010fea000383ffff */
[----:B------:R-:W-:Y:S05]  /*9ed0*/  BRA `(.L_x_141) ;  /* 0xffffffe400287947 */ /* 0x000fea000383ffff */
        .weak           $__internal_0_$__cuda_sm10x_tcgen05_guardrail_trap_col_being_dealloced_not_returned_by_alloc
        .type           $__internal_0_$__cuda_sm10x_tcgen05_guardrail_trap_col_being_dealloced_not_returned_by_alloc,@function
        .size           $__internal_0_$__cuda_sm10x_tcgen05_guardrail_trap_col_being_dealloced_not_returned_by_alloc,($__internal_1_$__cuda_sm10x_tcgen05_guardrail_trap_phase_invalid_during_alloc - $__internal_0_$__cuda_sm10x_tcgen05_guardrail_trap_col_being_dealloced_not_returned_by_alloc)
$__internal_0_$__cuda_sm10x_tcgen05_guardrail_trap_col_being_dealloced_not_returned_by_alloc:
[----:B------:R-:W-:Y:S05]  /*9ee0*/  BPT.TRAP 0x1 ;  /* 0x000000040000795c */ /* 0x000fea0000300000 */
[----:B------:R-:W-:-:S04]  /*9ef0*/  HFMA2 R3, -RZ, RZ, 0, 0 ;  /* 0x00000000ff037431 */ /* 0x000fc800000001ff */
[----:B------:R-:W-:Y:S05]  /*9f00*/  RET.REL.NODEC R2 `(_ZN7cutlass13device_kernelINS_4gemm6kernel13GemmUniversalIN4cute5tupleIJiiiiEEENS1_10collective13CollectiveMmaINS1_35MainloopSm100TmaUmmaWarpSpecializedILi17ELi2ELi4ENS5_IJNS4_1CILi2EEENSA_ILi1EEESC_EEEEENS5_IJNSA_ILi64EEENSA_ILi128EEENSA_ILi32EEEEEENS_10bfloat16_tENS5_IJlSC_lEEESJ_SK_NS4_8TiledMMAINS4_8MMA_AtomIJNS4_20SM100_MMA_F16BF16_SSISJ_SJ_fLi64ELi128ELNS4_4UMMA5MajorE0ELSP_0ELNSO_7ScaleInE0ELSQ_0EEEEEENS4_6LayoutINS5_IJSC_SC_SC_EEENS5_IJNSA_ILi0EEESV_SV_EEEEENS5_IJNS4_10UnderscoreESY_SY_EEEEENS4_13SM90_TMA_LOADENS4_14ComposedLayoutINS4_7SwizzleILi2ELi4ELi3EEENS4_18smem_ptr_flag_bitsILi16EEENST_INS5_IJNSA_ILi8EEESH_EEENS5_IJSH_SC_EEEEEEEvNS4_8identityENS4_23SM90_TMA_LOAD_MULTICASTES1B_vS1C_EENS_8epilogue10collective18CollectiveEpilogueINS1F_23Sm100TmaWarpSpecializedILi4ELi2ELi16ELb1ELb0EEEJSI_NS5_IJNST_ISF_SC_EENST_ISH_SC_EEEEESJ_SK_SJ_SK_NS1F_6fusion15FusionCallbacksIS1J_NS1N_17LinearCombinationISJ_fSJ_fLNS_15FloatRoundStyleE2EEESI_S1M_JEEENS4_5SM1004TMEM4LOAD26SM100_TMEM_LOAD_16dp256b4xES11_S1B_NS4_17SM75_U32x4_LDSM_NENS4_14SM90_TMA_STOREES1B_NS4_17SM90_U32x4_STSM_NENS4_39AutoVectorizingCopyWithAssumedAlignmentILi128EEEEEEvvEEEEvNT_6ParamsE) ;  /* 0xffffff60023c7950 */ /* 0x000fea0003c3ffff */
        .weak           $__internal_1_$__cuda_sm10x_tcgen05_guardrail_trap_phase_invalid_during_alloc
        .type           $__internal_1_$__cuda_sm10x_tcgen05_guardrail_trap_phase_invalid_during_alloc,@function
        .size           $__internal_1_$__cuda_sm10x_tcgen05_guardrail_trap_phase_invalid_during_alloc,($__internal_2_$__cuda_sm10x_tcgen05_guardrail_trap_unallocated_columns_being_dealloced - $__internal_1_$__cuda_sm10x_tcgen05_guardrail_trap_phase_invalid_during_alloc)
$__internal_1_$__cuda_sm10x_tcgen05_guardrail_trap_phase_invalid_during_alloc:
[----:B------:R-:W-:Y:S05]  /*9f10*/  BPT.TRAP 0x1 ;  /* 0x000000040000795c */ /* 0x000fea0000300000 */
[----:B------:R-:W-:-:S04]  /*9f20*/  MOV R5, 0x0 ;  /* 0x0000000000057802 */ /* 0x000fc80000000f00 */
[----:B------:R-:W-:Y:S05]  /*9f30*/  RET.REL.NODEC R4 `(_ZN7cutlass13device_kernelINS_4gemm6kernel13GemmUniversalIN4cute5tupleIJiiiiEEENS1_10collective13CollectiveMmaINS1_35MainloopSm100TmaUmmaWarpSpecializedILi17ELi2ELi4ENS5_IJNS4_1CILi2EEENSA_ILi1EEESC_EEEEENS5_IJNSA_ILi64EEENSA_ILi128EEENSA_ILi32EEEEEENS_10bfloat16_tENS5_IJlSC_lEEESJ_SK_NS4_8TiledMMAINS4_8MMA_AtomIJNS4_20SM100_MMA_F16BF16_SSISJ_SJ_fLi64ELi128ELNS4_4UMMA5MajorE0ELSP_0ELNSO_7ScaleInE0ELSQ_0EEEEEENS4_6LayoutINS5_IJSC_SC_SC_EEENS5_IJNSA_ILi0EEESV_SV_EEEEENS5_IJNS4_10UnderscoreESY_SY_EEEEENS4_13SM90_TMA_LOADENS4_14ComposedLayoutINS4_7SwizzleILi2ELi4ELi3EEENS4_18smem_ptr_flag_bitsILi16EEENST_INS5_IJNSA_ILi8EEESH_EEENS5_IJSH_SC_EEEEEEEvNS4_8identityENS4_23SM90_TMA_LOAD_MULTICASTES1B_vS1C_EENS_8epilogue10collective18CollectiveEpilogueINS1F_23Sm100TmaWarpSpecializedILi4ELi2ELi16ELb1ELb0EEEJSI_NS5_IJNST_ISF_SC_EENST_ISH_SC_EEEEESJ_SK_SJ_SK_NS1F_6fusion15FusionCallbacksIS1J_NS1N_17LinearCombinationISJ_fSJ_fLNS_15FloatRoundStyleE2EEESI_S1M_JEEENS4_5SM1004TMEM4LOAD26SM100_TMEM_LOAD_16dp256b4xES11_S1B_NS4_17SM75_U32x4_LDSM_NENS4_14SM90_TMA_STOREES1B_NS4_17SM90_U32x4_STSM_NENS4_39AutoVectorizingCopyWithAssumedAlignmentILi128EEEEEEvvEEEEvNT_6ParamsE) ;  /* 0xffffff6004307950 */ /* 0x000fea0003c3ffff */
        .weak           $__internal_2_$__cuda_sm10x_tcgen05_guardrail_trap_unallocated_columns_being_dealloced
        .type           $__internal_2_$__cuda_sm10x_tcgen05_guardrail_trap_unallocated_columns_being_dealloced,@function
        .size           $__internal_2_$__cuda_sm10x_tcgen05_guardrail_trap_unallocated_columns_being_dealloced,(.L_x_223 - $__internal_2_$__cuda_sm10x_tcgen05_guardrail_trap_unallocated_columns_being_dealloced)
$__internal_2_$__cuda_sm10x_tcgen05_guardrail_trap_unallocated_columns_being_dealloced:
[----:B------:R-:W-:Y:S05]  /*9f40*/  BPT.TRAP 0x1 ;  /* 0x000000040000795c */ /* 0x000fea0000300000 */
[----:B------:R-:W-:-:S04]  /*9f50*/  HFMA2 R3, -RZ, RZ, 0, 0 ;  /* 0x00000000ff037431 */ /* 0x000fc800000001ff */
[----:B------:R-:W-:Y:S05]  /*9f60*/  RET.REL.NODEC R2 `(_ZN7cutlass13device_kernelINS_4gemm6kernel13GemmUniversalIN4cute5tupleIJiiiiEEENS1_10collective13CollectiveMmaINS1_35MainloopSm100TmaUmmaWarpSpecializedILi17ELi2ELi4ENS5_IJNS4_1CILi2EEENSA_ILi1EEESC_EEEEENS5_IJNSA_ILi64EEENSA_ILi128EEENSA_ILi32EEEEEENS_10bfloat16_tENS5_IJlSC_lEEESJ_SK_NS4_8TiledMMAINS4_8MMA_AtomIJNS4_20SM100_MMA_F16BF16_SSISJ_SJ_fLi64ELi128ELNS4_4UMMA5MajorE0ELSP_0ELNSO_7ScaleInE0ELSQ_0EEEEEENS4_6LayoutINS5_IJSC_SC_SC_EEENS5_IJNSA_ILi0EEESV_SV_EEEEENS5_IJNS4_10UnderscoreESY_SY_EEEEENS4_13SM90_TMA_LOADENS4_14ComposedLayoutINS4_7SwizzleILi2ELi4ELi3EEENS4_18smem_ptr_flag_bitsILi16EEENST_INS5_IJNSA_ILi8EEESH_EEENS5_IJSH_SC_EEEEEEEvNS4_8identityENS4_23SM90_TMA_LOAD_MULTICASTES1B_vS1C_EENS_8epilogue10collective18CollectiveEpilogueINS1F_23Sm100TmaWarpSpecializedILi4ELi2ELi16ELb1ELb0EEEJSI_NS5_IJNST_ISF_SC_EENST_ISH_SC_EEEEESJ_SK_SJ_SK_NS1F_6fusion15FusionCallbacksIS1J_NS1N_17LinearCombinationISJ_fSJ_fLNS_15FloatRoundStyleE2EEESI_S1M_JEEENS4_5SM1004TMEM4LOAD26SM100_TMEM_LOAD_16dp256b4xES11_S1B_NS4_17SM75_U32x4_LDSM_NENS4_14SM90_TMA_STOREES1B_NS4_17SM90_U32x4_STSM_NENS4_39AutoVectorizingCopyWithAssumedAlignmentILi128EEEEEEvvEEEEvNT_6ParamsE) ;  /* 0xffffff6002247950 */ /* 0x000fea0003c3ffff */
.L_x_222:
[----:B------:R-:W-:-:S00]  /*9f70*/  BRA `(.L_x_222) ;  /* 0xfffffffc00fc7947 */ /* 0x000fc0000383ffff */
[----:B------:R-:W-:-:S00]  /*9f80*/  NOP ;  /* 0x0000000000007918 */ /* 0x000fc00000000000 */
[----:B------:R-:W-:-:S00]  /*9f90*/  NOP ;  /* 0x0000000000007918 */ /* 0x000fc00000000000 */
[----:B------:R-:W-:-:S00]  /*9fa0*/  NOP ;  /* 0x0000000000007918 */ /* 0x000fc00000000000 */
[----:B------:R-:W-:-:S00]  /*9fb0*/  NOP ;  /* 0x0000000000007918 */ /* 0x000fc00000000000 */
[----:B------:R-:W-:-:S00]  /*9fc0*/  NOP ;  /* 0x0000000000007918 */ /* 0x000fc00000000000 */
[----:B------:R-:W-:-:S00]  /*9fd0*/  NOP ;  /* 0x0000000000007918 */ /* 0x000fc00000000000 */
[----:B------:R-:W-:-:S00]  /*9fe0*/  NOP ;  /* 0x0000000000007918 */ /* 0x000fc00000000000 */
[----:B------:R-:W-:-:S00]  /*9ff0*/  NOP ;  /* 0x0000000000007918 */ /* 0x000fc00000000000 */
.L_x_223:


//--------------------- .nv.global.init           --------------------------
	.section	.nv.global.init,"aw",@progbits
.nv.global.init:
	.type		$str$27,@object
	.size		$str$27,($str$28 - $str$27)
$str$27:
        /*0000*/ 	.byte	0x28, 0x61, 0x64, 0x64, 0x72, 0x65, 0x73, 0x73, 0x20, 0x26, 0x20, 0x6d, 0x61, 0x73, 0x6b, 0x29
        /*0010*/ 	.byte	0x20, 0x3d, 0x3d, 0x20, 0x30, 0x00
	.type		$str$28,@object
	.size		$str$28,($str$26 - $str$28)
$str$28:
        /*0016*/ 	.byte	0x2f, 0x74, 0x6d, 0x70, 0x2f, 0x63, 0x75, 0x74, 0x6c, 0x61, 0x73, 0x73, 0x5f, 0x73, 0x77, 0x65
        /*0026*/ 	.byte	0x65, 0x70, 0x5f, 0x73, 0x72, 0x63, 0x2f, 0x69, 0x6e, 0x63, 0x6c, 0x75, 0x64, 0x65, 0x2f, 0x63
        /*0036*/ 	.byte	0x75, 0x74, 0x65, 0x2f, 0x70, 0x6f, 0x69, 0x6e, 0x74, 0x65, 0x72, 0x5f, 0x66, 0x6c, 0x61, 0x67
        /*0046*/ 	.byte	0x67, 0x65, 0x64, 0x2e, 0x68, 0x70, 0x70, 0x00
	.type		$str$26,@object
	.size		$str$26,($str$25 - $str$26)
$str$26:
        /*004e*/ 	.byte	0x2f, 0x74, 0x6d, 0x70, 0x2f, 0x63, 0x75, 0x74, 0x6c, 0x61, 0x73, 0x73, 0x5f, 0x73, 0x77, 0x65
        /*005e*/ 	.byte	0x65, 0x70, 0x5f, 0x73, 0x72, 0x63, 0x2f, 0x69, 0x6e, 0x63, 0x6c, 0x75, 0x64, 0x65, 0x2f, 0x63
        /*006e*/ 	.byte	0x75, 0x74, 0x65, 0x2f, 0x61, 0x74, 0x6f, 0x6d, 0x2f, 0x63, 0x6f, 0x70, 0x79, 0x5f, 0x74, 0x72
        /*007e*/ 	.byte	0x61, 0x69, 0x74, 0x73, 0x5f, 0x73, 0x6d, 0x31, 0x30, 0x30, 0x2e, 0x68, 0x70, 0x70, 0x00
	.type		$str$25,@object
	.size		$str$25,(__unnamed_1 - $str$25)
$str$25:
        /*008d*/ 	.byte	0x28, 0x28, 0x75, 0x69, 0x6e, 0x74, 0x33, 0x32, 0x5f, 0x74, 0x28, 0x74, 0x68, 0x72, 0x65, 0x61
        /*009d*/ 	.byte	0x64, 0x49, 0x64, 0x78, 0x2e, 0x78, 0x29, 0x20, 0x2f, 0x20, 0x33, 0x32, 0x29, 0x20, 0x25, 0x20
        /*00ad*/ 	.byte	0x34, 0x29, 0x20, 0x3d, 0x3d, 0x20, 0x28, 0x28, 0x28, 0x74, 0x6d, 0x65, 0x6d, 0x5f, 0x61, 0x64
        /*00bd*/ 	.byte	0x64, 0x72, 0x20, 0x3e, 0x3e, 0x20, 0x31, 0x36, 0x29, 0x20, 0x2f, 0x20, 0x33, 0x32, 0x29, 0x20
        /*00cd*/ 	.byte	0x25, 0x20, 0x34, 0x29, 0x00
	.type		__unnamed_1,@object
	.size		__unnamed_1,(__unnamed_2 - __unnamed_1)
__unnamed_1:
        /*00d2*/ 	.byte	0x61, 0x75, 0x74, 0x6f, 0x20, 0x63, 0x75, 0x74, 0x65, 0x3a, 0x3a, 0x61, 0x73, 0x5f, 0x70, 0x6f
        /* <DEDUP_REMOVED lines=24> */
        /*0262*/ 	.byte	0x30, 0x34, 0x38, 0x3e, 0x3e, 0x3e, 0x3e, 0x5d, 0x00
	.type		__unnamed_2,@object
	.size		__unnamed_2,(.L_2 - __unnamed_2)
__unnamed_2:
        /* <DEDUP_REMOVED lines=45> */
        /*053b*/ 	.byte	0x3e, 0x3e, 0x3e, 0x5d, 0x00
.L_2:


//--------------------- .nv.shared._ZN7cutlass13device_kernelINS_4gemm6kernel13GemmUniversalIN4cute5tupleIJiiiiEEENS1_10collective13CollectiveMmaINS1_35MainloopSm100TmaUmmaWarpSpecializedILi17ELi2ELi4ENS5_IJNS4_1CILi2EEENSA_ILi1EEESC_EEEEENS5_IJNSA_ILi64EEENSA_ILi128EEENSA_ILi32EEEEEENS_10bfloat16_tENS5_IJlSC_lEEESJ_SK_NS4_8TiledMMAINS4_8MMA_AtomIJNS4_20SM100_MMA_F16BF16_SSISJ_SJ_fLi64ELi128ELNS4_4UMMA5MajorE0ELSP_0ELNSO_7ScaleInE0ELSQ_0EEEEEENS4_6LayoutINS5_IJSC_SC_SC_EEENS5_IJNSA_ILi0EEESV_SV_EEEEENS5_IJNS4_10UnderscoreESY_SY_EEEEENS4_13SM90_TMA_LOADENS4_14ComposedLayoutINS4_7SwizzleILi2ELi4ELi3EEENS4_18smem_ptr_flag_bitsILi16EEENST_INS5_IJNSA_ILi8EEESH_EEENS5_IJSH_SC_EEEEEEEvNS4_8identityENS4_23SM90_TMA_LOAD_MULTICASTES1B_vS1C_EENS_8epilogue10collective18CollectiveEpilogueINS1F_23Sm100TmaWarpSpecializedILi4ELi2ELi16ELb1ELb0EEEJSI_NS5_IJNST_ISF_SC_EENST_ISH_SC_EEEEESJ_SK_SJ_SK_NS1F_6fusion15FusionCallbacksIS1J_NS1N_17LinearCombinationISJ_fSJ_fLNS_15FloatRoundStyleE2EEESI_S1M_JEEENS4_5SM1004TMEM4LOAD26SM100_TMEM_LOAD_16dp256b4xES11_S1B_NS4_17SM75_U32x4_LDSM_NENS4_14SM90_TMA_STOREES1B_NS4_17SM90_U32x4_STSM_NENS4_39AutoVectorizingCopyWithAssumedAlignmentILi128EEEEEEvvEEEEvNT_6ParamsE --------------------------
	.section	.nv.shared._ZN7cutlass13device_kernelINS_4gemm6kernel13GemmUniversalIN4cute5tupleIJiiiiEEENS1_10collective13CollectiveMmaINS1_35MainloopSm100TmaUmmaWarpSpecializedILi17ELi2ELi4ENS5_IJNS4_1CILi2EEENSA_ILi1EEESC_EEEEENS5_IJNSA_ILi64EEENSA_ILi128EEENSA_ILi32EEEEEENS_10bfloat16_tENS5_IJlSC_lEEESJ_SK_NS4_8TiledMMAINS4_8MMA_AtomIJNS4_20SM100_MMA_F16BF16_SSISJ_SJ_fLi64ELi128ELNS4_4UMMA5MajorE0ELSP_0ELNSO_7ScaleInE0ELSQ_0EEEEEENS4_6LayoutINS5_IJSC_SC_SC_EEENS5_IJNSA_ILi0EEESV_SV_EEEEENS5_IJNS4_10UnderscoreESY_SY_EEEEENS4_13SM90_TMA_LOADENS4_14ComposedLayoutINS4_7SwizzleILi2ELi4ELi3EEENS4_18smem_ptr_flag_bitsILi16EEENST_INS5_IJNSA_ILi8EEESH_EEENS5_IJSH_SC_EEEEEEEvNS4_8identityENS4_23SM90_TMA_LOAD_MULTICASTES1B_vS1C_EENS_8epilogue10collective18CollectiveEpilogueINS1F_23Sm100TmaWarpSpecializedILi4ELi2ELi16ELb1ELb0EEEJSI_NS5_IJNST_ISF_SC_EENST_ISH_SC_EEEEESJ_SK_SJ_SK_NS1F_6fusion15FusionCallbacksIS1J_NS1N_17LinearCombinationISJ_fSJ_fLNS_15FloatRoundStyleE2EEESI_S1M_JEEENS4_5SM1004TMEM4LOAD26SM100_TMEM_LOAD_16dp256b4xES11_S1B_NS4_17SM75_U32x4_LDSM_NENS4_14SM90_TMA_STOREES1B_NS4_17SM90_U32x4_STSM_NENS4_39AutoVectorizingCopyWithAssumedAlignmentILi128EEEEEEvvEEEEvNT_6ParamsE,"aw",@nobits
	.sectionflags	@""
	.align	16
	.zero		1024


//--------------------- .nv.shared.reserved.0     --------------------------
	.section	.nv.shared.reserved.0,"aw",@nobits
	.weak		__nv_reservedSMEM_offset_0_alias
	.size		__nv_reservedSMEM_offset_0_alias, 0, 64
	.other		__nv_reservedSMEM_offset_0_alias,@"STO_CUDA_RESERVED_SHARED STV_DEFAULT"
__nv_reservedSMEM_offset_0_alias:
	.zero		0
.nv.shared.reserved.0:
	.zero		64
	.weak		__nv_reservedSMEM_tcgen05_partition
	.type		__nv_reservedSMEM_tcgen05_partition,@object
	.size		__nv_reservedSMEM_tcgen05_partition,(.L_0 - __nv_reservedSMEM_tcgen05_partition)
__nv_reservedSMEM_tcgen05_partition:
	.zero		32
.L_0:


//--------------------- .nv.global                --------------------------
	.section	.nv.global,"aw",@nobits
.nv.global:
	.type		_ZN40_INTERNAL_18f77b51_4_k_cu_76403729_190184cute1_E,@object
	.size		_ZN40_INTERNAL_18f77b51_4_k_cu_76403729_190184cute1_E,(_ZN40_INTERNAL_18f77b51_4_k_cu_76403729_190184cuda3std3__45__cpo6cbeginE - _ZN40_INTERNAL_18f77b51_4_k_cu_76403729_190184cute1_E)
_ZN40_INTERNAL_18f77b51_4_k_cu_76403729_190184cute1_E:
	.zero		1
	.type		_ZN40_INTERNAL_18f77b51_4_k_cu_76403729_190184cuda3std3__45__cpo6cbeginE,@object
	.size		_ZN40_INTERNAL_18f77b51_4_k_cu_76403729_190184cuda3std3__45__cpo6cbeginE,(_ZN40_INTERNAL_18f77b51_4_k_cu_76403729_190184cuda3std3__48in_placeE - _ZN40_INTERNAL_18f77b51_4_k_cu_76403729_190184cuda3std3__45__cpo6cbeginE)
_ZN40_INTERNAL_18f77b51_4_k_cu_76403729_190184cuda3std3__45__cpo6cbeginE:
	.zero		1
	.type		_ZN40_INTERNAL_18f77b51_4_k_cu_76403729_190184cuda3std3__48in_placeE,@object
	.size		_ZN40_INTERNAL_18f77b51_4_k_cu_76403729_190184cuda3std3__48in_placeE,(_ZN40_INTERNAL_18f77b51_4_k_cu_76403729_190184cuda3std6ranges3__45__cpo9iter_moveE - _ZN40_INTERNAL_18f77b51_4_k_cu_76403729_190184cuda3std3__48in_placeE)
_ZN40_INTERNAL_18f77b51_4_k_cu_76403729_190184cuda3std3__48in_placeE:
	.zero		1
	.type		_ZN40_INTERNAL_18f77b51_4_k_cu_76403729_190184cuda3std6ranges3__45__cpo9iter_moveE,@object
	.size		_ZN40_INTERNAL_18f77b51_4_k_cu_76403729_190184cuda3std6ranges3__45__cpo9iter_moveE,(_ZN40_INTERNAL_18f77b51_4_k_cu_76403729_190184cuda3std3__45__cpo5beginE - _ZN40_INTERNAL_18f77b51_4_k_cu_76403729_190184cuda3std6ranges3__45__cpo9iter_moveE)
_ZN40_INTERNAL_18f77b51_4_k_cu_76403729_190184cuda3std6ranges3__45__cpo9iter_moveE:
	.zero		1
	.type		_ZN40_INTERNAL_18f77b51_4_k_cu_76403729_190184cuda3std3__45__cpo5beginE,@object
	.size		_ZN40_INTERNAL_18f77b51_4_k_cu_76403729_190184cuda3std3__45__cpo5beginE,(_ZN40_INTERNAL_18f77b51_4_k_cu_76403729_190184cuda3std3__442_GLOBAL__N__18f77b51_4_k_cu_76403729_190186ignoreE - _ZN40_INTERNAL_18f77b51_4_k_cu_76403729_190184cuda3std3__45__cpo5beginE)
_ZN40_INTERNAL_18f77b51_4_k_cu_76403729_190184cuda3std3__45__cpo5beginE:
	.zero		1
	.type		_ZN40_INTERNAL_18f77b51_4_k_cu_76403729_190184cuda3std3__442_GLOBAL__N__18f77b51_4_k_cu_76403729_190186ignoreE,@object
	.size		_ZN40_INTERNAL_18f77b51_4_k_cu_76403729_190184cuda3std3__442_GLOBAL__N__18f77b51_4_k_cu_76403729_190186ignoreE,(_ZN40_INTERNAL_18f77b51_4_k_cu_76403729_190184cute7productE - _ZN40_INTERNAL_18f77b51_4_k_cu_76403729_190184cuda3std3__442_GLOBAL__N__18f77b51_4_k_cu_76403729_190186ignoreE)
_ZN40_INTERNAL_18f77b51_4_k_cu_76403729_190184cuda3std3__442_GLOBAL__N__18f77b51_4_k_cu_76403729_190186ignoreE:
	.zero		1
	.type		_ZN40_INTERNAL_18f77b51_4_k_cu_76403729_190184cute7productE,@object
	.size		_ZN40_INTERNAL_18f77b51_4_k_cu_76403729_190184cute7productE,(_ZN40_INTERNAL_18f77b51_4_k_cu_76403729_190184cuda3std3__45__cpo3endE - _ZN40_INTERNAL_18f77b51_4_k_cu_76403729_190184cute7productE)
_ZN40_INTERNAL_18f77b51_4_k_cu_76403729_190184cute7productE:
	.zero		1
	.type		_ZN40_INTERNAL_18f77b51_4_k_cu_76403729_190184cuda3std3__45__cpo3endE,@object
	.size		_ZN40_INTERNAL_18f77b51_4_k_cu_76403729_190184cuda3std3__45__cpo3endE,(_ZN40_INTERNAL_18f77b51_4_k_cu_76403729_190184cuda3std3__419piecewise_constructE - _ZN40_INTERNAL_18f77b51_4_k_cu_76403729_190184cuda3std3__45__cpo3endE)
_ZN40_INTERNAL_18f77b51_4_k_cu_76403729_190184cuda3std3__45__cpo3endE:
	.zero		1
	.type		_ZN40_INTERNAL_18f77b51_4_k_cu_76403729_190184cuda3std3__419piecewise_constructE,@object
	.size		_ZN40_INTERNAL_18f77b51_4_k_cu_76403729_190184cuda3std3__419piecewise_constructE,(_ZN40_INTERNAL_18f77b51_4_k_cu_76403729_190184cuda3std3__45__cpo4cendE - _ZN40_INTERNAL_18f77b51_4_k_cu_76403729_190184cuda3std3__419piecewise_constructE)
_ZN40_INTERNAL_18f77b51_4_k_cu_76403729_190184cuda3std3__419piecewise_constructE:
	.zero		1
	.type		_ZN40_INTERNAL_18f77b51_4_k_cu_76403729_190184cuda3std3__45__cpo4cendE,@object
	.size		_ZN40_INTERNAL_18f77b51_4_k_cu_76403729_190184cuda3std3__45__cpo4cendE,(_ZN40_INTERNAL_18f77b51_4_k_cu_76403729_190184cuda3std6ranges3__45__cpo4swapE - _ZN40_INTERNAL_18f77b51_4_k_cu_76403729_190184cuda3std3__45__cpo4cendE)
_ZN40_INTERNAL_18f77b51_4_k_cu_76403729_190184cuda3std3__45__cpo4cendE:
	.zero		1
	.type		_ZN40_INTERNAL_18f77b51_4_k_cu_76403729_190184cuda3std6ranges3__45__cpo4swapE,@object
	.size		_ZN40_INTERNAL_18f77b51_4_k_cu_76403729_190184cuda3std6ranges3__45__cpo4swapE,(.L_10 - _ZN40_INTERNAL_18f77b51_4_k_cu_76403729_190184cuda3std6ranges3__45__cpo4swapE)
_ZN40_INTERNAL_18f77b51_4_k_cu_76403729_190184cuda3std6ranges3__45__cpo4swapE:
	.zero		1
.L_10:


//--------------------- .nv.constant0._ZN7cutlass13device_kernelINS_4gemm6kernel13GemmUniversalIN4cute5tupleIJiiiiEEENS1_10collective13CollectiveMmaINS1_35MainloopSm100TmaUmmaWarpSpecializedILi17ELi2ELi4ENS5_IJNS4_1CILi2EEENSA_ILi1EEESC_EEEEENS5_IJNSA_ILi64EEENSA_ILi128EEENSA_ILi32EEEEEENS_10bfloat16_tENS5_IJlSC_lEEESJ_SK_NS4_8TiledMMAINS4_8MMA_AtomIJNS4_20SM100_MMA_F16BF16_SSISJ_SJ_fLi64ELi128ELNS4_4UMMA5MajorE0ELSP_0ELNSO_7ScaleInE0ELSQ_0EEEEEENS4_6LayoutINS5_IJSC_SC_SC_EEENS5_IJNSA_ILi0EEESV_SV_EEEEENS5_IJNS4_10UnderscoreESY_SY_EEEEENS4_13SM90_TMA_LOADENS4_14ComposedLayoutINS4_7SwizzleILi2ELi4ELi3EEENS4_18smem_ptr_flag_bitsILi16EEENST_INS5_IJNSA_ILi8EEESH_EEENS5_IJSH_SC_EEEEEEEvNS4_8identityENS4_23SM90_TMA_LOAD_MULTICASTES1B_vS1C_EENS_8epilogue10collective18CollectiveEpilogueINS1F_23Sm100TmaWarpSpecializedILi4ELi2ELi16ELb1ELb0EEEJSI_NS5_IJNST_ISF_SC_EENST_ISH_SC_EEEEESJ_SK_SJ_SK_NS1F_6fusion15FusionCallbacksIS1J_NS1N_17LinearCombinationISJ_fSJ_fLNS_15FloatRoundStyleE2EEESI_S1M_JEEENS4_5SM1004TMEM4LOAD26SM100_TMEM_LOAD_16dp256b4xES11_S1B_NS4_17SM75_U32x4_LDSM_NENS4_14SM90_TMA_STOREES1B_NS4_17SM90_U32x4_STSM_NENS4_39AutoVectorizingCopyWithAssumedAlignmentILi128EEEEEEvvEEEEvNT_6ParamsE --------------------------
	.section	.nv.constant0._ZN7cutlass13device_kernelINS_4gemm6kernel13GemmUniversalIN4cute5tupleIJiiiiEEENS1_10collective13CollectiveMmaINS1_35MainloopSm100TmaUmmaWarpSpecializedILi17ELi2ELi4ENS5_IJNS4_1CILi2EEENSA_ILi1EEESC_EEEEENS5_IJNSA_ILi64EEENSA_ILi128EEENSA_ILi32EEEEEENS_10bfloat16_tENS5_IJlSC_lEEESJ_SK_NS4_8TiledMMAINS4_8MMA_AtomIJNS4_20SM100_MMA_F16BF16_SSISJ_SJ_fLi64ELi128ELNS4_4UMMA5MajorE0ELSP_0ELNSO_7ScaleInE0ELSQ_0EEEEEENS4_6LayoutINS5_IJSC_SC_SC_EEENS5_IJNSA_ILi0EEESV_SV_EEEEENS5_IJNS4_10UnderscoreESY_SY_EEEEENS4_13SM90_TMA_LOADENS4_14ComposedLayoutINS4_7SwizzleILi2ELi4ELi3EEENS4_18smem_ptr_flag_bitsILi16EEENST_INS5_IJNSA_ILi8EEESH_EEENS5_IJSH_SC_EEEEEEEvNS4_8identityENS4_23SM90_TMA_LOAD_MULTICASTES1B_vS1C_EENS_8epilogue10collective18CollectiveEpilogueINS1F_23Sm100TmaWarpSpecializedILi4ELi2ELi16ELb1ELb0EEEJSI_NS5_IJNST_ISF_SC_EENST_ISH_SC_EEEEESJ_SK_SJ_SK_NS1F_6fusion15FusionCallbacksIS1J_NS1N_17LinearCombinationISJ_fSJ_fLNS_15FloatRoundStyleE2EEESI_S1M_JEEENS4_5SM1004TMEM4LOAD26SM100_TMEM_LOAD_16dp256b4xES11_S1B_NS4_17SM75_U32x4_LDSM_NENS4_14SM90_TMA_STOREES1B_NS4_17SM90_U32x4_STSM_NENS4_39AutoVectorizingCopyWithAssumedAlignmentILi128EEEEEEvvEEEEvNT_6ParamsE,"a",@progbits
	.sectionflags	@""
	.align	4
.nv.constant0._ZN7cutlass13device_kernelINS_4gemm6kernel13GemmUniversalIN4cute5tupleIJiiiiEEENS1_10collective13CollectiveMmaINS1_35MainloopSm100TmaUmmaWarpSpecializedILi17ELi2ELi4ENS5_IJNS4_1CILi2EEENSA_ILi1EEESC_EEEEENS5_IJNSA_ILi64EEENSA_ILi128EEENSA_ILi32EEEEEENS_10bfloat16_tENS5_IJlSC_lEEESJ_SK_NS4_8TiledMMAINS4_8MMA_AtomIJNS4_20SM100_MMA_F16BF16_SSISJ_SJ_fLi64ELi128ELNS4_4UMMA5MajorE0ELSP_0ELNSO_7ScaleInE0ELSQ_0EEEEEENS4_6LayoutINS5_IJSC_SC_SC_EEENS5_IJNSA_ILi0EEESV_SV_EEEEENS5_IJNS4_10UnderscoreESY_SY_EEEEENS4_13SM90_TMA_LOADENS4_14ComposedLayoutINS4_7SwizzleILi2ELi4ELi3EEENS4_18smem_ptr_flag_bitsILi16EEENST_INS5_IJNSA_ILi8EEESH_EEENS5_IJSH_SC_EEEEEEEvNS4_8identityENS4_23SM90_TMA_LOAD_MULTICASTES1B_vS1C_EENS_8epilogue10collective18CollectiveEpilogueINS1F_23Sm100TmaWarpSpecializedILi4ELi2ELi16ELb1ELb0EEEJSI_NS5_IJNST_ISF_SC_EENST_ISH_SC_EEEEESJ_SK_SJ_SK_NS1F_6fusion15FusionCallbacksIS1J_NS1N_17LinearCombinationISJ_fSJ_fLNS_15FloatRoundStyleE2EEESI_S1M_JEEENS4_5SM1004TMEM4LOAD26SM100_TMEM_LOAD_16dp256b4xES11_S1B_NS4_17SM75_U32x4_LDSM_NENS4_14SM90_TMA_STOREES1B_NS4_17SM90_U32x4_STSM_NENS4_39AutoVectorizingCopyWithAssumedAlignmentILi128EEEEEEvvEEEEvNT_6ParamsE:
	.zero		2944


//--------------------- SYMBOLS --------------------------

	.type		.nv.reservedSmem.offset0,@object
	.size		.nv.reservedSmem.offset0,0x4
	.type		.nv.reservedSmem.cap,@object
	.size		.nv.reservedSmem.cap,0x4
	.type		__assertfail,@function
